	.headerflags	@"EF_CUDA_TEXMODE_UNIFIED EF_CUDA_64BIT_ADDRESS EF_CUDA_SM86 EF_CUDA_VIRTUAL_SM(EF_CUDA_SM86)"
	.elftype	@"ET_EXEC"


//--------------------- .nv.info                  --------------------------
	.section	.nv.info,"",@"SHT_CUDA_INFO"
	.align	4


	//----- nvinfo : EIATTR_REGCOUNT
	.align		4
        /*0000*/ 	.byte	0x04, 0x2f
        /*0002*/ 	.short	(.L_1 - .L_0)
	.align		4
.L_0:
        /*0004*/ 	.word	index@(chunk_scaled_dot_kkt_fwd_kernel)
        /*0008*/ 	.word	0x000000e2


	//----- nvinfo : EIATTR_MAX_STACK_SIZE
	.align		4
.L_1:
        /*000c*/ 	.byte	0x04, 0x23
        /*000e*/ 	.short	(.L_3 - .L_2)
	.align		4
.L_2:
        /*0010*/ 	.word	index@(chunk_scaled_dot_kkt_fwd_kernel)
        /*0014*/ 	.word	0x00000000


	//----- nvinfo : EIATTR_MIN_STACK_SIZE
	.align		4
.L_3:
        /*0018*/ 	.byte	0x04, 0x12
        /*001a*/ 	.short	(.L_5 - .L_4)
	.align		4
.L_4:
        /*001c*/ 	.word	index@(chunk_scaled_dot_kkt_fwd_kernel)
        /*0020*/ 	.word	0x00000000


	//----- nvinfo : EIATTR_FRAME_SIZE
	.align		4
.L_5:
        /*0024*/ 	.byte	0x04, 0x11
        /*0026*/ 	.short	(.L_7 - .L_6)
	.align		4
.L_6:
        /*0028*/ 	.word	index@(chunk_scaled_dot_kkt_fwd_kernel)
        /*002c*/ 	.word	0x00000000
.L_7:


//--------------------- .nv.info.chunk_scaled_dot_kkt_fwd_kernel --------------------------
	.section	.nv.info.chunk_scaled_dot_kkt_fwd_kernel,"",@"SHT_CUDA_INFO"
	.align	4


	//----- nvinfo : EIATTR_CUDA_API_VERSION
	.align		4
        /*0000*/ 	.byte	0x04, 0x37
        /*0002*/ 	.short	(.L_9 - .L_8)
.L_8:
        /*0004*/ 	.word	0x0000007b


	//----- nvinfo : EIATTR_SW2861232_WAR
	.align		4
.L_9:
        /*0008*/ 	.byte	0x01, 0x35
	.zero		2


	//----- nvinfo : EIATTR_PARAM_CBANK
	.align		4
        /*000c*/ 	.byte	0x04, 0x0a
        /*000e*/ 	.short	(.L_11 - .L_10)
	.align		4
.L_10:
        /*0010*/ 	.word	index@(.nv.constant0.chunk_scaled_dot_kkt_fwd_kernel)
        /*0014*/ 	.short	0x0160
        /*0016*/ 	.short	0x002c


	//----- nvinfo : EIATTR_CBANK_PARAM_SIZE
	.align		4
.L_11:
        /*0018*/ 	.byte	0x03, 0x19
        /*001a*/ 	.short	0x002c


	//----- nvinfo : EIATTR_KPARAM_INFO
	.align		4
        /*001c*/ 	.byte	0x04, 0x17
        /*001e*/ 	.short	(.L_13 - .L_12)
.L_12:
        /*0020*/ 	.word	0x00000000
        /*0024*/ 	.short	0x0005
        /*0026*/ 	.short	0x0028
        /*0028*/ 	.byte	0x00, 0xf0, 0x11, 0x00


	//----- nvinfo : EIATTR_KPARAM_INFO
	.align		4
.L_13:
        /*002c*/ 	.byte	0x04, 0x17
        /*002e*/ 	.short	(.L_15 - .L_14)
.L_14:
        /*0030*/ 	.word	0x00000000
        /*0034*/ 	.short	0x0004
        /*0036*/ 	.short	0x0020
        /*0038*/ 	.byte	0x00, 0xf0, 0x21, 0x00


	//----- nvinfo : EIATTR_KPARAM_INFO
	.align		4
.L_15:
        /*003c*/ 	.byte	0x04, 0x17
        /*003e*/ 	.short	(.L_17 - .L_16)
.L_16:
        /*0040*/ 	.word	0x00000000
        /*0044*/ 	.short	0x0003
        /*0046*/ 	.short	0x0018
        /*0048*/ 	.byte	0x00, 0xf0, 0x21, 0x00


	//----- nvinfo : EIATTR_KPARAM_INFO
	.align		4
.L_17:
        /*004c*/ 	.byte	0x04, 0x17
        /*004e*/ 	.short	(.L_19 - .L_18)
.L_18:
        /*0050*/ 	.word	0x00000000
        /*0054*/ 	.short	0x0002
        /*0056*/ 	.short	0x0010
        /*0058*/ 	.byte	0x00, 0xf0, 0x21, 0x00


	//----- nvinfo : EIATTR_KPARAM_INFO
	.align		4
.L_19:
        /*005c*/ 	.byte	0x04, 0x17
        /*005e*/ 	.short	(.L_21 - .L_20)
.L_20:
        /*0060*/ 	.word	0x00000000
        /*0064*/ 	.short	0x0001
        /*0066*/ 	.short	0x0008
        /*0068*/ 	.byte	0x00, 0xf0, 0x21, 0x00


	//----- nvinfo : EIATTR_KPARAM_INFO
	.align		4
.L_21:
        /*006c*/ 	.byte	0x04, 0x17
        /*006e*/ 	.short	(.L_23 - .L_22)
.L_22:
        /*0070*/ 	.word	0x00000000
        /*0074*/ 	.short	0x0000
        /*0076*/ 	.short	0x0000
        /*0078*/ 	.byte	0x00, 0xf0, 0x21, 0x00


	//----- nvinfo : EIATTR_MAXREG_COUNT
	.align		4
.L_23:
        /*007c*/ 	.byte	0x03, 0x1b
        /*007e*/ 	.short	0x00ff


	//----- nvinfo : EIATTR_UNUSED_LOAD_BYTE_OFFSET
	.align		4
        /*0080*/ 	.byte	0x04, 0x44
        /*0082*/ 	.short	(.L_25 - .L_24)


	//   ....[0]....
.L_24:
        /*0084*/ 	.word	0x00002d60
        /*0088*/ 	.word	0x00000fff


	//----- nvinfo : EIATTR_EXIT_INSTR_OFFSETS
	.align		4
.L_25:
        /*008c*/ 	.byte	0x04, 0x1c
        /*008e*/ 	.short	(.L_27 - .L_26)


	//   ....[0]....
.L_26:
        /*0090*/ 	.word	0x00004910


	//   ....[1]....
        /*0094*/ 	.word	0x00004930


	//----- nvinfo : EIATTR_MAX_THREADS
	.align		4
.L_27:
        /*0098*/ 	.byte	0x04, 0x05
        /*009a*/ 	.short	(.L_29 - .L_28)
.L_28:
        /*009c*/ 	.word	0x00000040
        /*00a0*/ 	.word	0x00000001
        /*00a4*/ 	.word	0x00000001
.L_29:


//--------------------- .nv.rel.action            --------------------------
	.section	.nv.rel.action,"",@"SHT_CUDA_RELOCINFO"
	.align	8
	.sectionentsize	8
        /*0000*/ 	.byte	0x73, 0x00, 0x00, 0x00, 0x00, 0x00, 0x00, 0x00, 0x00, 0x00, 0x00, 0x11, 0x25, 0x00, 0x05, 0x36


//--------------------- .nv.constant0.chunk_scaled_dot_kkt_fwd_kernel --------------------------
	.section	.nv.constant0.chunk_scaled_dot_kkt_fwd_kernel,"a",@progbits
	.align	4
.nv.constant0.chunk_scaled_dot_kkt_fwd_kernel:
	.zero		396


//--------------------- .text.chunk_scaled_dot_kkt_fwd_kernel --------------------------
	.section	.text.chunk_scaled_dot_kkt_fwd_kernel,"ax",@progbits
	.sectionflags	@"SHF_BARRIERS=1"
	.sectioninfo	@"SHI_REGISTERS=226"
	.align	128
        .global         chunk_scaled_dot_kkt_fwd_kernel
        .type           chunk_scaled_dot_kkt_fwd_kernel,@function
        .size           chunk_scaled_dot_kkt_fwd_kernel,(.L_x_1 - chunk_scaled_dot_kkt_fwd_kernel)
        .other          chunk_scaled_dot_kkt_fwd_kernel,@"STO_CUDA_ENTRY STV_DEFAULT"
chunk_scaled_dot_kkt_fwd_kernel:
.text.chunk_scaled_dot_kkt_fwd_kernel:
[----:B------:R-:W-:-:S02]  /*0000*/  IMAD.MOV.U32 R1, RZ, RZ, c[0x0][0x28] ;  /* 0x00000a00ff017624 */ /* 0x000fc400078e00ff */
[----:B------:R-:W0:Y:S01]  /*0010*/  S2R R2, SR_CTAID.X ;  /* 0x0000000000027919 */ /* 0x000e220000002500 */
[----:B------:R-:W-:Y:S01]  /*0020*/  IMAD.MOV.U32 R5, RZ, RZ, 0x4 ;  /* 0x00000004ff057424 */ /* 0x000fe200078e00ff */
[----:B------:R-:W-:Y:S01]  /*0030*/  ULDC.64 UR4, c[0x0][0x118] ;  /* 0x0000460000047ab9 */ /* 0x000fe20000000a00 */
[----:B0-----:R-:W-:-:S04]  /*0040*/  IMAD.SHL.U32 R2, R2, 0x2, RZ ;  /* 0x0000000202027824 */ /* 0x001fc800078e00ff */
[----:B------:R-:W-:-:S05]  /*0050*/  IMAD.WIDE R2, R2, R5, c[0x0][0x180] ;  /* 0x0000600002027625 */ /* 0x000fca00078e0205 */
[----:B------:R-:W2:Y:S04]  /*0060*/  LDG.E R4, [R2.64] ;  /* 0x0000000402047981 */ /* 0x000ea8000c1e1900 */
[----:B------:R-:W3:Y:S04]  /*0070*/  LDG.E R18, [R2.64+0x4] ;  /* 0x0000040402127981 */ /* 0x000ee8000c1e1900 */
[----:B------:R-:W0:Y:S04]  /*0080*/  S2R R9, SR_CTAID.Y ;  /* 0x0000000000097919 */ /* 0x000e280000002600 */
[----:B------:R-:W1:Y:S01]  /*0090*/  S2R R183, SR_TID.X ;  /* 0x0000000000b77919 */ /* 0x000e620000002100 */
[----:B--2---:R-:W-:-:S05]  /*00a0*/  IMAD.WIDE R4, R4, R5, c[0x0][0x178] ;  /* 0x00005e0004047625 */ /* 0x004fca00078e0205 */
[----:B------:R2:W4:Y:S04]  /*00b0*/  LDG.E R10, [R4.64] ;  /* 0x00000004040a7981 */ /* 0x000528000c1e1900 */
[----:B------:R2:W4:Y:S01]  /*00c0*/  LDG.E R11, [R4.64+0x4] ;  /* 0x00000404040b7981 */ /* 0x000522000c1e1900 */
[----:B0-----:R-:W-:-:S04]  /*00d0*/  SHF.R.S32.HI R0, RZ, 0x1f, R9 ;  /* 0x0000001fff007819 */ /* 0x001fc80000011409 */
[----:B------:R-:W-:Y:S02]  /*00e0*/  LEA.HI R0, R0, R9, RZ, 0x4 ;  /* 0x0000000900007211 */ /* 0x000fe400078f20ff */
[----:B-1----:R-:W-:Y:S02]  /*00f0*/  SHF.R.U32.HI R121, RZ, 0x4, R183 ;  /* 0x00000004ff797819 */ /* 0x002fe400000116b7 */
[----:B------:R-:W-:Y:S01]  /*0100*/  LOP3.LUT R0, R0, 0xfffffff0, RZ, 0xc0, !PT ;  /* 0xfffffff000007812 */ /* 0x000fe200078ec0ff */
[----:B---3--:R-:W-:Y:S01]  /*0110*/  IMAD.SHL.U32 R18, R18, 0x40, RZ ;  /* 0x0000004012127824 */ /* 0x008fe200078e00ff */
[----:B------:R-:W-:Y:S01]  /*0120*/  SGXT.U32 R121, R121, 0x2 ;  /* 0x000000027979781a */ /* 0x000fe20000000000 */
[----:B------:R-:W-:Y:S02]  /*0130*/  IMAD.SHL.U32 R2, R183, 0x8, RZ ;  /* 0x00000008b7027824 */ /* 0x000fe400078e00ff */
[----:B------:R-:W-:Y:S02]  /*0140*/  IMAD.MOV.U32 R25, RZ, RZ, 0x2 ;  /* 0x00000002ff197424 */ /* 0x000fe400078e00ff */
[----:B------:R-:W-:Y:S01]  /*0150*/  IMAD.IADD R9, R9, 0x1, -R0 ;  /* 0x0000000109097824 */ /* 0x000fe200078e0a00 */
[----:B------:R-:W-:-:S02]  /*0160*/  LOP3.LUT R34, R2, 0x78, RZ, 0xc0, !PT ;  /* 0x0000007802227812 */ /* 0x000fc400078ec0ff */
[C---:B--2---:R-:W-:Y:S02]  /*0170*/  LOP3.LUT R5, R18.reuse, R121, RZ, 0xfc, !PT ;  /* 0x0000007912057212 */ /* 0x044fe400078efcff */
[----:B------:R-:W-:Y:S01]  /*0180*/  LOP3.LUT R3, R18, 0x3f, R183, 0xf8, !PT ;  /* 0x0000003f12037812 */ /* 0x000fe200078ef8b7 */
[----:B------:R-:W-:Y:S01]  /*0190*/  IMAD.WIDE.U32 R34, R34, 0x2, RZ ;  /* 0x0000000222227825 */ /* 0x000fe200078e00ff */
[----:B------:R-:W-:-:S03]  /*01a0*/  SHF.R.S32.HI R49, RZ, 0x1f, R18 ;  /* 0x0000001fff317819 */ /* 0x000fc60000011412 */
[----:B------:R-:W-:Y:S01]  /*01b0*/  IMAD.SHL.U32 R148, R5, 0x1000, RZ ;  /* 0x0000100005947824 */ /* 0x000fe200078e00ff */
[----:B------:R-:W-:Y:S02]  /*01c0*/  ISETP.GT.U32.AND P1, PT, R3, -0x1, PT ;  /* 0xffffffff0300780c */ /* 0x000fe40003f24070 */
[----:B------:R-:W-:Y:S02]  /*01d0*/  SHF.L.U64.HI R147, R5, 0xc, R49 ;  /* 0x0000000c05937819 */ /* 0x000fe40000010231 */
[----:B------:R-:W-:Y:S02]  /*01e0*/  LOP3.LUT R45, R148, R34, RZ, 0xfc, !PT ;  /* 0x00000022942d7212 */ /* 0x000fe400078efcff */
[C-C-:B------:R-:W-:Y:S02]  /*01f0*/  LOP3.LUT R27, R18.reuse, 0x4, R121.reuse, 0xfe, !PT ;  /* 0x00000004121b7812 */ /* 0x140fe400078efe79 */
[----:B------:R-:W-:Y:S02]  /*0200*/  LOP3.LUT R13, R147, R35, RZ, 0xfc, !PT ;  /* 0x00000023930d7212 */ /* 0x000fe400078efcff */
[----:B------:R-:W-:Y:S01]  /*0210*/  LOP3.LUT R17, R18, 0x8, R121, 0xfe, !PT ;  /* 0x0000000812117812 */ /* 0x000fe200078efe79 */
[----:B------:R-:W-:Y:S01]  /*0220*/  IMAD.SHL.U32 R150, R27, 0x1000, RZ ;  /* 0x000010001b967824 */ /* 0x000fe200078e00ff */
[----:B------:R-:W-:-:S02]  /*0230*/  ISETP.GT.U32.AND P5, PT, R5, -0x1, PT ;  /* 0xffffffff0500780c */ /* 0x000fc40003fa4070 */
[----:B------:R-:W-:Y:S01]  /*0240*/  SHF.L.U64.HI R149, R27, 0xc, R49 ;  /* 0x0000000c1b957819 */ /* 0x000fe20000010231 */
[----:B------:R-:W-:Y:S01]  /*0250*/  IMAD.SHL.U32 R152, R17, 0x1000, RZ ;  /* 0x0000100011987824 */ /* 0x000fe200078e00ff */
[----:B------:R-:W-:Y:S02]  /*0260*/  LOP3.LUT R47, R150, R34, RZ, 0xfc, !PT ;  /* 0x00000022962f7212 */ /* 0x000fe400078efcff */
[----:B------:R-:W-:Y:S02]  /*0270*/  LOP3.LUT R21, R18, 0xc, R121, 0xfe, !PT ;  /* 0x0000000c12157812 */ /* 0x000fe400078efe79 */
[----:B------:R-:W-:Y:S02]  /*0280*/  ISETP.GT.U32.AND P4, PT, R27, -0x1, PT ;  /* 0xffffffff1b00780c */ /* 0x000fe40003f84070 */
[----:B------:R-:W-:Y:S01]  /*0290*/  LOP3.LUT R43, R149, R35, RZ, 0xfc, !PT ;  /* 0x00000023952b7212 */ /* 0x000fe200078efcff */
[----:B------:R-:W-:Y:S01]  /*02a0*/  IMAD.SHL.U32 R154, R21, 0x1000, RZ ;  /* 0x00001000159a7824 */ /* 0x000fe200078e00ff */
[----:B------:R-:W-:-:S02]  /*02b0*/  SHF.L.U64.HI R151, R17, 0xc, R49 ;  /* 0x0000000c11977819 */ /* 0x000fc40000010231 */
[-C--:B------:R-:W-:Y:S02]  /*02c0*/  LOP3.LUT R65, R152, R34.reuse, RZ, 0xfc, !PT ;  /* 0x0000002298417212 */ /* 0x080fe400078efcff */
[----:B------:R-:W-:Y:S02]  /*02d0*/  ISETP.GT.U32.AND P3, PT, R17, -0x1, PT ;  /* 0xffffffff1100780c */ /* 0x000fe40003f64070 */
[----:B------:R-:W-:Y:S02]  /*02e0*/  SHF.L.U64.HI R153, R21, 0xc, R49 ;  /* 0x0000000c15997819 */ /* 0x000fe40000010231 */
[----:B------:R-:W-:Y:S02]  /*02f0*/  LOP3.LUT R59, R154, R34, RZ, 0xfc, !PT ;  /* 0x000000229a3b7212 */ /* 0x000fe400078efcff */
[----:B------:R-:W-:-:S05]  /*0300*/  LOP3.LUT R37, R18, 0x10, R121, 0xfe, !PT ;  /* 0x0000001012257812 */ /* 0x000fca00078efe79 */
[----:B------:R-:W-:Y:S01]  /*0310*/  IMAD.SHL.U32 R156, R37, 0x1000, RZ ;  /* 0x00001000259c7824 */ /* 0x000fe200078e00ff */
[----:B------:R-:W-:Y:S02]  /*0320*/  ISETP.GT.U32.AND P2, PT, R21, -0x1, PT ;  /* 0xffffffff1500780c */ /* 0x000fe40003f44070 */
[----:B------:R-:W-:Y:S02]  /*0330*/  SHF.L.U64.HI R155, R37, 0xc, R49 ;  /* 0x0000000c259b7819 */ /* 0x000fe40000010231 */
[----:B------:R-:W-:Y:S02]  /*0340*/  LOP3.LUT R61, R156, R34, RZ, 0xfc, !PT ;  /* 0x000000229c3d7212 */ /* 0x000fe400078efcff */
[C-C-:B------:R-:W-:Y:S02]  /*0350*/  LOP3.LUT R41, R18.reuse, 0x14, R121.reuse, 0xfe, !PT ;  /* 0x0000001412297812 */ /* 0x140fe400078efe79 */
[----:B------:R-:W-:-:S03]  /*0360*/  LOP3.LUT R39, R18, 0x18, R121, 0xfe, !PT ;  /* 0x0000001812277812 */ /* 0x000fc600078efe79 */
[C---:B------:R-:W-:Y:S01]  /*0370*/  IMAD.SHL.U32 R158, R41.reuse, 0x1000, RZ ;  /* 0x00001000299e7824 */ /* 0x040fe200078e00ff */
[----:B------:R-:W-:Y:S01]  /*0380*/  SHF.L.U64.HI R157, R41, 0xc, R49 ;  /* 0x0000000c299d7819 */ /* 0x000fe20000010231 */
[----:B------:R-:W-:Y:S01]  /*0390*/  IMAD.SHL.U32 R160, R39, 0x1000, RZ ;  /* 0x0000100027a07824 */ /* 0x000fe200078e00ff */
[----:B------:R-:W-:Y:S02]  /*03a0*/  LOP3.LUT R29, R18, 0x1c, R121, 0xfe, !PT ;  /* 0x0000001c121d7812 */ /* 0x000fe400078efe79 */
[----:B------:R-:W-:Y:S02]  /*03b0*/  LOP3.LUT R67, R158, R34, RZ, 0xfc, !PT ;  /* 0x000000229e437212 */ /* 0x000fe400078efcff */
[----:B------:R-:W-:Y:S01]  /*03c0*/  LOP3.LUT R51, R157, R35, RZ, 0xfc, !PT ;  /* 0x000000239d337212 */ /* 0x000fe200078efcff */
[----:B------:R-:W-:Y:S01]  /*03d0*/  IMAD.SHL.U32 R162, R29, 0x1000, RZ ;  /* 0x000010001da27824 */ /* 0x000fe200078e00ff */
[----:B------:R-:W-:Y:S02]  /*03e0*/  SHF.L.U64.HI R159, R39, 0xc, R49 ;  /* 0x0000000c279f7819 */ /* 0x000fe40000010231 */
[----:B------:R-:W-:-:S02]  /*03f0*/  LOP3.LUT R33, R18, 0x20, R121, 0xfe, !PT ;  /* 0x0000002012217812 */ /* 0x000fc400078efe79 */
[----:B------:R-:W-:Y:S02]  /*0400*/  SHF.L.U64.HI R161, R29, 0xc, R49 ;  /* 0x0000000c1da17819 */ /* 0x000fe40000010231 */
[-C--:B------:R-:W-:Y:S01]  /*0410*/  LOP3.LUT R63, R162, R34.reuse, RZ, 0xfc, !PT ;  /* 0x00000022a23f7212 */ /* 0x080fe200078efcff */
[C---:B------:R-:W-:Y:S01]  /*0420*/  IMAD.SHL.U32 R164, R33.reuse, 0x1000, RZ ;  /* 0x0000100021a47824 */ /* 0x040fe200078e00ff */
[----:B------:R-:W-:Y:S02]  /*0430*/  LOP3.LUT R31, R18, 0x24, R121, 0xfe, !PT ;  /* 0x00000024121f7812 */ /* 0x000fe400078efe79 */
[----:B------:R-:W-:Y:S02]  /*0440*/  SHF.L.U64.HI R163, R33, 0xc, R49 ;  /* 0x0000000c21a37819 */ /* 0x000fe40000010231 */
[----:B------:R-:W-:Y:S01]  /*0450*/  LOP3.LUT R69, R164, R34, RZ, 0xfc, !PT ;  /* 0x00000022a4457212 */ /* 0x000fe200078efcff */
[----:B------:R-:W-:Y:S01]  /*0460*/  IMAD.SHL.U32 R166, R31, 0x1000, RZ ;  /* 0x000010001fa67824 */ /* 0x000fe200078e00ff */
        /* <DEDUP_REMOVED lines=9> */
[--C-:B------:R-:W-:Y:S02]  /*0500*/  SHF.L.U64.HI R169, R23, 0xc, R49.reuse ;  /* 0x0000000c17a97819 */ /* 0x100fe40000010231 */
[----:B------:R-:W-:Y:S01]  /*0510*/  LOP3.LUT R115, R170, R34, RZ, 0xfc, !PT ;  /* 0x00000022aa737212 */ /* 0x000fe200078efcff */
[C---:B------:R-:W-:Y:S01]  /*0520*/  IMAD.SHL.U32 R172, R19.reuse, 0x1000, RZ ;  /* 0x0000100013ac7824 */ /* 0x040fe200078e00ff */
[----:B------:R-:W-:-:S04]  /*0530*/  SHF.L.U64.HI R171, R19, 0xc, R49 ;  /* 0x0000000c13ab7819 */ /* 0x000fc80000010231 */
[----:B------:R-:W-:Y:S01]  /*0540*/  LOP3.LUT R113, R172, R34, RZ, 0xfc, !PT ;  /* 0x00000022ac717212 */ /* 0x000fe200078efcff */
[----:B----4-:R-:W-:-:S04]  /*0550*/  IMAD.SHL.U32 R180, R10, 0x10, RZ ;  /* 0x000000100ab47824 */ /* 0x010fc800078e00ff */
[----:B------:R-:W-:-:S04]  /*0560*/  IMAD.WIDE R6, R180, R25, c[0x0][0x168] ;  /* 0x00005a00b4067625 */ /* 0x000fc800078e0219 */
[----:B------:R-:W-:Y:S02]  /*0570*/  IMAD.IADD R0, R11, 0x1, -R10 ;  /* 0x000000010b007824 */ /* 0x000fe400078e0a0a */
[----:B------:R-:W-:-:S03]  /*0580*/  IMAD.IADD R180, R9, 0x1, R180 ;  /* 0x0000000109b47824 */ /* 0x000fc600078e02b4 */
[----:B------:R-:W-:Y:S01]  /*0590*/  ISETP.GE.U32.AND P6, PT, R3, R0, PT ;  /* 0x000000000300720c */ /* 0x000fe20003fc6070 */
[----:B------:R-:W-:Y:S01]  /*05a0*/  IMAD.SHL.U32 R24, R180, 0x80, RZ ;  /* 0x00000080b4187824 */ /* 0x000fe200078e00ff */
[----:B------:R-:W-:Y:S01]  /*05b0*/  SHF.R.S32.HI R4, RZ, 0x1f, R0 ;  /* 0x0000001fff047819 */ /* 0x000fe20000011400 */
[----:B------:R-:W-:-:S03]  /*05c0*/  IMAD.WIDE R6, R9, 0x2, R6 ;  /* 0x0000000209067825 */ /* 0x000fc600078e0206 */
[----:B------:R-:W-:Y:S01]  /*05d0*/  ISETP.GE.AND.EX P6, PT, R49, R4, PT, P6 ;  /* 0x000000043100720c */ /* 0x000fe20003fc6360 */
[----:B------:R-:W-:Y:S01]  /*05e0*/  IMAD.WIDE R24, R24, R25, c[0x0][0x160] ;  /* 0x0000580018187625 */ /* 0x000fe200078e0219 */
[----:B------:R-:W-:Y:S02]  /*05f0*/  LEA R8, P0, R3, R6, 0x5 ;  /* 0x0000000603087211 */ /* 0x000fe400078028ff */
[----:B------:R-:W-:Y:S02]  /*0600*/  ISETP.GT.AND.EX P1, PT, R49, -0x1, !P6, P1 ;  /* 0xffffffff3100780c */ /* 0x000fe40007724310 */
[----:B------:R-:W-:Y:S02]  /*0610*/  IADD3 R44, P6, R24, R45, RZ ;  /* 0x0000002d182c7210 */ /* 0x000fe40007fde0ff */
[----:B------:R-:W-:Y:S02]  /*0620*/  LEA.HI.X R9, R3, R7, R49, 0x5, P0 ;  /* 0x0000000703097211 */ /* 0x000fe400000f2c31 */
[-C--:B------:R-:W-:Y:S01]  /*0630*/  ISETP.GE.U32.AND P0, PT, R5, R0.reuse, PT ;  /* 0x000000000500720c */ /* 0x080fe20003f06070 */
[----:B------:R-:W-:Y:S01]  /*0640*/  IMAD.X R45, R25, 0x1, R13, P6 ;  /* 0x00000001192d7824 */ /* 0x000fe200030e060d */
[----:B------:R-:W-:-:S02]  /*0650*/  ISETP.GE.U32.AND P6, PT, R27, R0, PT ;  /* 0x000000001b00720c */ /* 0x000fc40003fc6070 */
[CC--:B------:R-:W-:Y:S02]  /*0660*/  ISETP.GE.AND.EX P0, PT, R49.reuse, R4.reuse, PT, P0 ;  /* 0x000000043100720c */ /* 0x0c0fe40003f06300 */
[C---:B------:R-:W-:Y:S02]  /*0670*/  ISETP.GE.AND.EX P6, PT, R49.reuse, R4, PT, P6 ;  /* 0x000000043100720c */ /* 0x040fe40003fc6360 */
[C---:B------:R-:W-:Y:S02]  /*0680*/  ISETP.GT.AND.EX P5, PT, R49.reuse, -0x1, !P0, P5 ;  /* 0xffffffff3100780c */ /* 0x040fe400047a4350 */
[----:B------:R-:W-:Y:S02]  /*0690*/  IADD3 R46, P0, R24, R47, RZ ;  /* 0x0000002f182e7210 */ /* 0x000fe40007f1e0ff */
[----:B------:R-:W-:Y:S02]  /*06a0*/  ISETP.GT.AND.EX P6, PT, R49, -0x1, !P6, P4 ;  /* 0xffffffff3100780c */ /* 0x000fe400077c4340 */
[----:B------:R-:W-:Y:S01]  /*06b0*/  ISETP.GE.U32.AND P4, PT, R17, R0, PT ;  /* 0x000000001100720c */ /* 0x000fe20003f86070 */
[----:B------:R-:W-:Y:S01]  /*06c0*/  IMAD.X R47, R25, 0x1, R43, P0 ;  /* 0x00000001192f7824 */ /* 0x000fe200000e062b */
[----:B------:R-:W-:-:S02]  /*06d0*/  LOP3.LUT R13, R151, R35, RZ, 0xfc, !PT ;  /* 0x00000023970d7212 */ /* 0x000fc400078efcff */
[----:B------:R-:W-:Y:S02]  /*06e0*/  IADD3 R64, P0, R24, R65, RZ ;  /* 0x0000004118407210 */ /* 0x000fe40007f1e0ff */
[----:B------:R-:W-:-:S03]  /*06f0*/  ISETP.GE.AND.EX P4, PT, R49, R4, PT, P4 ;  /* 0x000000043100720c */ /* 0x000fc60003f86340 */
[----:B------:R-:W-:Y:S01]  /*0700*/  IMAD.X R65, R25, 0x1, R13, P0 ;  /* 0x0000000119417824 */ /* 0x000fe200000e060d */
[----:B------:R-:W-:Y:S02]  /*0710*/  ISETP.GT.AND.EX P4, PT, R49, -0x1, !P4, P3 ;  /* 0xffffffff3100780c */ /* 0x000fe40006784330 */
[----:B------:R-:W-:Y:S02]  /*0720*/  LOP3.LUT R13, R153, R35, RZ, 0xfc, !PT ;  /* 0x00000023990d7212 */ /* 0x000fe400078efcff */
[----:B------:R-:W-:-:S05]  /*0730*/  IADD3 R58, P3, R24, R59, RZ ;  /* 0x0000003b183a7210 */ /* 0x000fca0007f7e0ff */
[----:B------:R-:W-:Y:S01]  /*0740*/  IMAD.X R59, R25, 0x1, R13, P3 ;  /* 0x00000001193b7824 */ /* 0x000fe200018e060d */
[----:B------:R-:W-:-:S04]  /*0750*/  ISETP.GE.U32.AND P3, PT, R21, R0, PT ;  /* 0x000000001500720c */ /* 0x000fc80003f66070 */
[----:B------:R-:W-:Y:S02]  /*0760*/  ISETP.GE.AND.EX P3, PT, R49, R4, PT, P3 ;  /* 0x000000043100720c */ /* 0x000fe40003f66330 */
[----:B------:R-:W-:Y:S02]  /*0770*/  LOP3.LUT R13, R155, R35, RZ, 0xfc, !PT ;  /* 0x000000239b0d7212 */ /* 0x000fe400078efcff */
[----:B------:R-:W-:Y:S02]  /*0780*/  ISETP.GT.AND.EX P3, PT, R49, -0x1, !P3, P2 ;  /* 0xffffffff3100780c */ /* 0x000fe40005f64320 */
[----:B------:R-:W-:-:S05]  /*0790*/  IADD3 R60, P2, R24, R61, RZ ;  /* 0x0000003d183c7210 */ /* 0x000fca0007f5e0ff */
[----:B------:R-:W-:Y:S01]  /*07a0*/  IMAD.X R61, R25, 0x1, R13, P2 ;  /* 0x00000001193d7824 */ /* 0x000fe200010e060d */
[C---:B------:R-:W-:Y:S02]  /*07b0*/  ISETP.GE.U32.AND P2, PT, R37.reuse, R0, PT ;  /* 0x000000002500720c */ /* 0x040fe40003f46070 */
[----:B------:R-:W-:Y:S02]  /*07c0*/  ISETP.GT.U32.AND P0, PT, R37, -0x1, PT ;  /* 0xffffffff2500780c */ /* 0x000fe40003f04070 */
[----:B------:R-:W-:-:S04]  /*07d0*/  ISETP.GE.AND.EX P2, PT, R49, R4, PT, P2 ;  /* 0x000000043100720c */ /* 0x000fc80003f46320 */
[----:B------:R-:W-:Y:S02]  /*07e0*/  ISETP.GT.AND.EX P2, PT, R49, -0x1, !P2, P0 ;  /* 0xffffffff3100780c */ /* 0x000fe40005744300 */
[----:B------:R-:W-:Y:S02]  /*07f0*/  IADD3 R66, P0, R24, R67, RZ ;  /* 0x0000004318427210 */ /* 0x000fe40007f1e0ff */
[----:B------:R-:W-:Y:S02]  /*0800*/  LOP3.LUT R13, R160, R34, RZ, 0xfc, !PT ;  /* 0x00000022a00d7212 */ /* 0x000fe400078efcff */
[----:B------:R-:W-:Y:S01]  /*0810*/  LOP3.LUT R43, R159, R35, RZ, 0xfc, !PT ;  /* 0x000000239f2b7212 */ /* 0x000fe200078efcff */
[----:B------:R-:W-:Y:S01]  /*0820*/  IMAD.X R67, R25, 0x1, R51, P0 ;  /* 0x0000000119437824 */ /* 0x000fe200000e0633 */
[----:B------:R-:W-:Y:S02]  /*0830*/  IADD3 R12, P0, R24, R13, RZ ;  /* 0x0000000d180c7210 */ /* 0x000fe40007f1e0ff */
[----:B------:R-:W-:-:S03]  /*0840*/  LOP3.LUT R51, R161, R35, RZ, 0xfc, !PT ;  /* 0x00000023a1337212 */ /* 0x000fc600078efcff */
        /* <DEDUP_REMOVED lines=11> */
[----:B------:R-:W-:Y:S02]  /*0900*/  LOP3.LUT R11, R18, 0x34, R121, 0xfe, !PT ;  /* 0x00000034120b7812 */ /* 0x000fe400078efe79 */
[----:B------:R-:W-:Y:S01]  /*0910*/  LOP3.LUT R51, R169, R35, RZ, 0xfc, !PT ;  /* 0x00000023a9337212 */ /* 0x000fe200078efcff */
[----:B------:R-:W-:Y:S01]  /*0920*/  IMAD.X R111, R25, 0x1, R43, P0 ;  /* 0x00000001196f7824 */ /* 0x000fe200000e062b */
[----:B------:R-:W-:Y:S01]  /*0930*/  IADD3 R114, P0, R24, R115, RZ ;  /* 0x0000007318727210 */ /* 0x000fe20007f1e0ff */
[----:B------:R-:W-:Y:S01]  /*0940*/  IMAD.SHL.U32 R174, R11, 0x1000, RZ ;  /* 0x000010000bae7824 */ /* 0x000fe200078e00ff */
[----:B------:R-:W-:Y:S02]  /*0950*/  LOP3.LUT R7, R18, 0x38, R121, 0xfe, !PT ;  /* 0x0000003812077812 */ /* 0x000fe400078efe79 */
[----:B------:R-:W-:Y:S01]  /*0960*/  LOP3.LUT R43, R171, R35, RZ, 0xfc, !PT ;  /* 0x00000023ab2b7212 */ /* 0x000fe200078efcff */
[----:B------:R-:W-:Y:S01]  /*0970*/  IMAD.X R115, R25, 0x1, R51, P0 ;  /* 0x0000000119737824 */ /* 0x000fe200000e0633 */
[----:B------:R-:W-:Y:S01]  /*0980*/  IADD3 R112, P0, R24, R113, RZ ;  /* 0x0000007118707210 */ /* 0x000fe20007f1e0ff */
[----:B------:R-:W-:Y:S01]  /*0990*/  IMAD.SHL.U32 R176, R7, 0x1000, RZ ;  /* 0x0000100007b07824 */ /* 0x000fe200078e00ff */
[----:B------:R-:W-:-:S02]  /*09a0*/  SHF.L.U64.HI R173, R11, 0xc, R49 ;  /* 0x0000000c0bad7819 */ /* 0x000fc40000010231 */
[-C--:B------:R-:W-:Y:S01]  /*09b0*/  LOP3.LUT R117, R174, R34.reuse, RZ, 0xfc, !PT ;  /* 0x00000022ae757212 */ /* 0x080fe200078efcff */
[----:B------:R-:W-:Y:S01]  /*09c0*/  IMAD.X R113, R25, 0x1, R43, P0 ;  /* 0x0000000119717824 */ /* 0x000fe200000e062b */
[----:B------:R-:W-:Y:S02]  /*09d0*/  LOP3.LUT R3, R18, 0x3c, R121, 0xfe, !PT ;  /* 0x0000003c12037812 */ /* 0x000fe400078efe79 */
[----:B------:R-:W-:Y:S02]  /*09e0*/  LOP3.LUT R51, R173, R35, RZ, 0xfc, !PT ;  /* 0x00000023ad337212 */ /* 0x000fe400078efcff */
[----:B------:R-:W-:Y:S01]  /*09f0*/  IADD3 R116, P0, R24, R117, RZ ;  /* 0x0000007518747210 */ /* 0x000fe20007f1e0ff */
[----:B------:R-:W-:Y:S01]  /*0a00*/  IMAD.SHL.U32 R178, R3, 0x1000, RZ ;  /* 0x0000100003b27824 */ /* 0x000fe200078e00ff */
[----:B------:R-:W-:Y:S02]  /*0a10*/  SHF.L.U64.HI R175, R7, 0xc, R49 ;  /* 0x0000000c07af7819 */ /* 0x000fe40000010231 */
[----:B------:R-:W-:Y:S01]  /*0a20*/  LOP3.LUT R109, R176, R34, RZ, 0xfc, !PT ;  /* 0x00000022b06d7212 */ /* 0x000fe200078efcff */
[----:B------:R-:W-:Y:S01]  /*0a30*/  IMAD.X R117, R25, 0x1, R51, P0 ;  /* 0x0000000119757824 */ /* 0x000fe200000e0633 */
[----:B------:R-:W-:-:S02]  /*0a40*/  LOP3.LUT R43, R175, R35, RZ, 0xfc, !PT ;  /* 0x00000023af2b7212 */ /* 0x000fc400078efcff */
[----:B------:R-:W-:Y:S02]  /*0a50*/  IADD3 R108, P0, R24, R109, RZ ;  /* 0x0000006d186c7210 */ /* 0x000fe40007f1e0ff */
[----:B------:R-:W-:Y:S02]  /*0a60*/  SHF.L.U64.HI R177, R3, 0xc, R49 ;  /* 0x0000000c03b17819 */ /* 0x000fe40000010231 */
[----:B------:R-:W-:Y:S01]  /*0a70*/  LOP3.LUT R119, R178, R34, RZ, 0xfc, !PT ;  /* 0x00000022b2777212 */ /* 0x000fe200078efcff */
[----:B------:R-:W-:Y:S01]  /*0a80*/  IMAD.X R109, R25, 0x1, R43, P0 ;  /* 0x00000001196d7824 */ /* 0x000fe200000e062b */
[----:B------:R-:W-:Y:S02]  /*0a90*/  LOP3.LUT R35, R177, R35, RZ, 0xfc, !PT ;  /* 0x00000023b1237212 */ /* 0x000fe400078efcff */
[----:B------:R-:W-:-:S05]  /*0aa0*/  IADD3 R118, P0, R24, R119, RZ ;  /* 0x0000007718767210 */ /* 0x000fca0007f1e0ff */
[----:B------:R-:W-:Y:S01]  /*0ab0*/  IMAD.X R119, R25, 0x1, R35, P0 ;  /* 0x0000000119777824 */ /* 0x000fe200000e0623 */
[----:B------:R-:W-:Y:S02]  /*0ac0*/  ISETP.GE.U32.AND P0, PT, R41, R0, PT ;  /* 0x000000002900720c */ /* 0x000fe40003f06070 */
[----:B------:R-:W-:Y:S02]  /*0ad0*/  P2R R136, PR, RZ, 0x4 ;  /* 0x00000004ff887803 */ /* 0x000fe40000000000 */
[----:B------:R-:W-:Y:S02]  /*0ae0*/  ISETP.GE.AND.EX P0, PT, R49, R4, PT, P0 ;  /* 0x000000043100720c */ /* 0x000fe40003f06300 */
[----:B------:R-:W-:-:S04]  /*0af0*/  ISETP.GT.U32.AND P2, PT, R41, -0x1, PT ;  /* 0xffffffff2900780c */ /* 0x000fc80003f44070 */
[----:B------:R-:W-:Y:S02]  /*0b00*/  ISETP.GT.AND.EX P2, PT, R49, -0x1, !P0, P2 ;  /* 0xffffffff3100780c */ /* 0x000fe40004744320 */
        /* <DEDUP_REMOVED lines=33> */
[----:B------:R-:W-:Y:S02]  /*0d20*/  ISETP.GT.U32.AND P2, PT, R19, -0x1, PT ;  /* 0xffffffff1300780c */ /* 0x000fe40003f44070 */
[----:B------:R-:W-:-:S02]  /*0d30*/  P2R R30, PR, RZ, 0x8 ;  /* 0x00000008ff1e7803 */ /* 0x000fc40000000000 */
[----:B------:R-:W-:Y:S02]  /*0d40*/  ISETP.GT.AND.EX P3, PT, R49, -0x1, !P0, P2 ;  /* 0xffffffff3100780c */ /* 0x000fe40004764320 */
[----:B------:R-:W-:Y:S02]  /*0d50*/  ISETP.GE.U32.AND P0, PT, R11, R0, PT ;  /* 0x000000000b00720c */ /* 0x000fe40003f06070 */
[----:B------:R-:W-:Y:S02]  /*0d60*/  P2R R28, PR, RZ, 0x10 ;  /* 0x00000010ff1c7803 */ /* 0x000fe40000000000 */
[----:B------:R-:W-:Y:S02]  /*0d70*/  ISETP.GE.AND.EX P0, PT, R49, R4, PT, P0 ;  /* 0x000000043100720c */ /* 0x000fe40003f06300 */
[----:B------:R-:W-:Y:S02]  /*0d80*/  ISETP.GT.U32.AND P2, PT, R11, -0x1, PT ;  /* 0xffffffff0b00780c */ /* 0x000fe40003f44070 */
[----:B------:R-:W-:-:S02]  /*0d90*/  ISETP.GE.U32.AND P4, PT, R7, R0, PT ;  /* 0x000000000700720c */ /* 0x000fc40003f86070 */
[----:B------:R-:W-:Y:S02]  /*0da0*/  P2R R137, PR, RZ, 0x40 ;  /* 0x00000040ff897803 */ /* 0x000fe40000000000 */
[C---:B------:R-:W-:Y:S02]  /*0db0*/  ISETP.GT.AND.EX P6, PT, R49.reuse, -0x1, !P0, P2 ;  /* 0xffffffff3100780c */ /* 0x040fe400047c4320 */
[----:B------:R-:W-:Y:S02]  /*0dc0*/  ISETP.GE.AND.EX P4, PT, R49, R4, PT, P4 ;  /* 0x000000043100720c */ /* 0x000fe40003f86340 */
[----:B------:R-:W-:Y:S02]  /*0dd0*/  ISETP.GT.U32.AND P0, PT, R7, -0x1, PT ;  /* 0xffffffff0700780c */ /* 0x000fe40003f04070 */
[----:B------:R-:W-:Y:S02]  /*0de0*/  P2R R16, PR, RZ, 0x8 ;  /* 0x00000008ff107803 */ /* 0x000fe40000000000 */
[----:B------:R-:W-:-:S02]  /*0df0*/  ISETP.GT.AND.EX P4, PT, R49, -0x1, !P4, P0 ;  /* 0xffffffff3100780c */ /* 0x000fc40006784300 */
[----:B------:R-:W-:Y:S02]  /*0e00*/  ISETP.GE.U32.AND P0, PT, R3, R0, PT ;  /* 0x000000000300720c */ /* 0x000fe40003f06070 */
[----:B------:R-:W-:Y:S02]  /*0e10*/  P2R R24, PR, RZ, 0x8 ;  /* 0x00000008ff187803 */ /* 0x000fe40000000000 */
[----:B------:R-:W-:Y:S02]  /*0e20*/  ISETP.NE.AND P3, PT, R136, RZ, PT ;  /* 0x000000ff8800720c */ /* 0x000fe40003f65270 */
[----:B------:R-:W-:Y:S02]  /*0e30*/  P2R R10, PR, RZ, 0x40 ;  /* 0x00000040ff0a7803 */ /* 0x000fe40000000000 */
[----:B------:R-:W-:Y:S02]  /*0e40*/  P2R R22, PR, RZ, 0x40 ;  /* 0x00000040ff167803 */ /* 0x000fe40000000000 */
[----:B------:R-:W-:-:S02]  /*0e50*/  ISETP.NE.AND P6, PT, R28, RZ, PT ;  /* 0x000000ff1c00720c */ /* 0x000fc40003fc5270 */
[----:B------:R-:W-:Y:S02]  /*0e60*/  P2R R20, PR, RZ, 0x10 ;  /* 0x00000010ff147803 */ /* 0x000fe40000000000 */
[----:B------:R-:W-:Y:S02]  /*0e70*/  ISETP.NE.AND P4, PT, R137, RZ, PT ;  /* 0x000000ff8900720c */ /* 0x000fe40003f85270 */
[----:B------:R-:W-:Y:S02]  /*0e80*/  ISETP.GE.AND.EX P0, PT, R49, R4, PT, P0 ;  /* 0x000000043100720c */ /* 0x000fe40003f06300 */
[----:B------:R-:W-:Y:S01]  /*0e90*/  ISETP.GT.U32.AND P2, PT, R3, -0x1, PT ;  /* 0xffffffff0300780c */ /* 0x000fe20003f44070 */
[----:B------:R-:W-:Y:S01]  /*0ea0*/  CS2R R92, SRZ ;  /* 0x00000000005c7805 */ /* 0x000fe2000001ff00 */
[----:B------:R-:W-:Y:S01]  /*0eb0*/  CS2R R94, SRZ ;  /* 0x00000000005e7805 */ /* 0x000fe2000001ff00 */
[----:B------:R-:W-:Y:S01]  /*0ec0*/  CS2R R50, SRZ ;  /* 0x0000000000327805 */ /* 0x000fe2000001ff00 */
[----:B------:R-:W-:Y:S01]  /*0ed0*/  ISETP.GT.AND.EX P0, PT, R49, -0x1, !P0, P2 ;  /* 0xffffffff3100780c */ /* 0x000fe20004704320 */
[----:B------:R-:W-:Y:S01]  /*0ee0*/  CS2R R52, SRZ ;  /* 0x0000000000347805 */ /* 0x000fe2000001ff00 */
[----:B------:R-:W-:Y:S01]  /*0ef0*/  CS2R R48, SRZ ;  /* 0x0000000000307805 */ /* 0x000fe2000001ff00 */
[----:B------:R-:W-:Y:S01]  /*0f00*/  CS2R R54, SRZ ;  /* 0x0000000000367805 */ /* 0x000fe2000001ff00 */
[----:B------:R-:W-:Y:S01]  /*0f10*/  ISETP.NE.AND P2, PT, R30, RZ, PT ;  /* 0x000000ff1e00720c */ /* 0x000fe20003f45270 */
[----:B------:R-:W-:Y:S01]  /*0f20*/  CS2R R76, SRZ ;  /* 0x00000000004c7805 */ /* 0x000fe2000001ff00 */
[----:B------:R-:W-:Y:S01]  /*0f30*/  CS2R R78, SRZ ;  /* 0x00000000004e7805 */ /* 0x000fe2000001ff00 */
[----:B------:R0:W2:Y:S01]  /*0f40*/  @P5 LDG.E.128 R92, [R44.64] ;  /* 0x000000042c5c5981 */ /* 0x0000a2000c1e1d00 */
[----:B------:R-:W-:-:S02]  /*0f50*/  P2R R6, PR, RZ, 0x20 ;  /* 0x00000020ff067803 */ /* 0x000fc40000000000 */
[----:B------:R-:W-:Y:S01]  /*0f60*/  ISETP.NE.AND P5, PT, R43, RZ, PT ;  /* 0x000000ff2b00720c */ /* 0x000fe20003fa5270 */
[----:B------:R1:W3:Y:S01]  /*0f70*/  @P3 LDG.E.128 R48, [R60.64] ;  /* 0x000000043c303981 */ /* 0x0002e2000c1e1d00 */
[----:B------:R-:W-:Y:S01]  /*0f80*/  ISETP.NE.AND P3, PT, R34, RZ, PT ;  /* 0x000000ff2200720c */ /* 0x000fe20003f65270 */
[----:B------:R-:W-:Y:S02]  /*0f90*/  CS2R R104, SRZ ;  /* 0x0000000000687805 */ /* 0x000fe4000001ff00 */
[----:B------:R4:W3:Y:S01]  /*0fa0*/  @P6 LDG.E.128 R52, [R64.64] ;  /* 0x0000000440346981 */ /* 0x0008e2000c1e1d00 */
[----:B------:R-:W-:Y:S01]  /*0fb0*/  ISETP.NE.AND P6, PT, R35, RZ, PT ;  /* 0x000000ff2300720c */ /* 0x000fe20003fc5270 */
[----:B------:R-:W-:Y:S01]  /*0fc0*/  CS2R R106, SRZ ;  /* 0x00000000006a7805 */ /* 0x000fe2000001ff00 */
[----:B------:R-:W-:Y:S01]  /*0fd0*/  P2R R14, PR, RZ, 0x1 ;  /* 0x00000001ff0e7803 */ /* 0x000fe20000000000 */
[----:B------:R1:W3:Y:S01]  /*0fe0*/  @P4 LDG.E.128 R76, [R46.64] ;  /* 0x000000042e4c4981 */ /* 0x0002e2000c1e1d00 */
[----:B------:R-:W-:Y:S01]  /*0ff0*/  ISETP.NE.AND P4, PT, R40, RZ, PT ;  /* 0x000000ff2800720c */ /* 0x000fe20003f85270 */
[----:B0-----:R-:W-:Y:S01]  /*1000*/  CS2R R44, SRZ ;  /* 0x00000000002c7805 */ /* 0x001fe2000001ff00 */
[----:B------:R-:W-:Y:S01]  /*1010*/  ISETP.NE.AND P0, PT, R42, RZ, PT ;  /* 0x000000ff2a00720c */ /* 0x000fe20003f05270 */
[----:B------:R-:W-:Y:S01]  /*1020*/  CS2R R84, SRZ ;  /* 0x0000000000547805 */ /* 0x000fe2000001ff00 */
[----:B------:R-:W-:Y:S01]  /*1030*/  PRMT R4, RZ, 0x7610, R4 ;  /* 0x00007610ff047816 */ /* 0x000fe20000000004 */
[----:B------:R-:W-:Y:S01]  /*1040*/  CS2R R86, SRZ ;  /* 0x0000000000567805 */ /* 0x000fe2000001ff00 */
[----:B------:R0:W3:Y:S01]  /*1050*/  @P2 LDG.E.128 R104, [R58.64] ;  /* 0x000000043a682981 */ /* 0x0000e2000c1e1d00 */
[----:B-1----:R-:W-:Y:S01]  /*1060*/  CS2R R46, SRZ ;  /* 0x00000000002e7805 */ /* 0x002fe2000001ff00 */
[----:B------:R-:W-:Y:S01]  /*1070*/  CS2R R88, SRZ ;  /* 0x0000000000587805 */ /* 0x000fe2000001ff00 */
[----:B------:R-:W-:Y:S01]  /*1080*/  CS2R R90, SRZ ;  /* 0x00000000005a7805 */ /* 0x000fe2000001ff00 */
[----:B------:R-:W-:Y:S01]  /*1090*/  CS2R R96, SRZ ;  /* 0x0000000000607805 */ /* 0x000fe2000001ff00 */
[----:B------:R-:W-:Y:S01]  /*10a0*/  CS2R R98, SRZ ;  /* 0x0000000000627805 */ /* 0x000fe2000001ff00 */
[----:B------:R-:W-:Y:S01]  /*10b0*/  CS2R R100, SRZ ;  /* 0x0000000000647805 */ /* 0x000fe2000001ff00 */
[----:B------:R1:W3:Y:S01]  /*10c0*/  @P5 LDG.E.128 R44, [R66.64] ;  /* 0x00000004422c5981 */ /* 0x0002e2000c1e1d00 */
[----:B------:R-:W-:Y:S01]  /*10d0*/  CS2R R102, SRZ ;  /* 0x0000000000667805 */ /* 0x000fe2000001ff00 */
[----:B------:R-:W-:-:S02]  /*10e0*/  ISETP.NE.AND P2, PT, R25, RZ, PT ;  /* 0x000000ff1900720c */ /* 0x000fc40003f45270 */
[----:B------:R0:W3:Y:S01]  /*10f0*/  @P1 LDG.E.U16 R4, [R8.64] ;  /* 0x0000000408041981 */ /* 0x0000e2000c1e1500 */
[----:B------:R-:W-:-:S03]  /*1100*/  ISETP.NE.AND P1, PT, R26, RZ, PT ;  /* 0x000000ff1a00720c */ /* 0x000fc60003f25270 */
[----:B------:R0:W3:Y:S01]  /*1110*/  @P3 LDG.E.128 R84, [R56.64] ;  /* 0x0000000438543981 */ /* 0x0000e2000c1e1d00 */
[----:B------:R-:W-:-:S03]  /*1120*/  ISETP.NE.AND P3, PT, R24, RZ, PT ;  /* 0x000000ff1800720c */ /* 0x000fc60003f65270 */
[----:B------:R0:W3:Y:S01]  /*1130*/  @P6 LDG.E.128 R88, [R68.64] ;  /* 0x0000000444586981 */ /* 0x0000e2000c1e1d00 */
[----:B------:R-:W-:-:S03]  /*1140*/  ISETP.NE.AND P6, PT, R22, RZ, PT ;  /* 0x000000ff1600720c */ /* 0x000fc60003fc5270 */
[----:B------:R0:W3:Y:S01]  /*1150*/  @P4 LDG.E.128 R96, [R62.64] ;  /* 0x000000043e604981 */ /* 0x0000e2000c1e1d00 */
[----:B------:R-:W-:-:S03]  /*1160*/  ISETP.NE.AND P4, PT, R20, RZ, PT ;  /* 0x000000ff1400720c */ /* 0x000fc60003f85270 */
[----:B------:R1:W3:Y:S01]  /*1170*/  @P0 LDG.E.128 R100, [R12.64] ;  /* 0x000000040c640981 */ /* 0x0002e2000c1e1d00 */
[----:B------:R-:W-:Y:S01]  /*1180*/  ISETP.NE.AND P0, PT, R14, RZ, PT ;  /* 0x000000ff0e00720c */ /* 0x000fe20003f05270 */
[----:B------:R-:W-:Y:S01]  /*1190*/  CS2R R80, SRZ ;  /* 0x0000000000507805 */ /* 0x000fe2000001ff00 */
[----:B------:R-:W-:Y:S01]  /*11a0*/  CS2R R82, SRZ ;  /* 0x0000000000527805 */ /* 0x000fe2000001ff00 */
[----:B------:R-:W-:Y:S01]  /*11b0*/  CS2R R72, SRZ ;  /* 0x0000000000487805 */ /* 0x000fe2000001ff00 */
[----:B------:R-:W-:Y:S01]  /*11c0*/  CS2R R74, SRZ ;  /* 0x00000000004a7805 */ /* 0x000fe2000001ff00 */
[----:B0-----:R-:W-:Y:S01]  /*11d0*/  CS2R R68, SRZ ;  /* 0x0000000000447805 */ /* 0x001fe2000001ff00 */
[----:B------:R-:W-:Y:S01]  /*11e0*/  CS2R R70, SRZ ;  /* 0x0000000000467805 */ /* 0x000fe2000001ff00 */
[----:B----4-:R-:W-:Y:S01]  /*11f0*/  CS2R R64, SRZ ;  /* 0x0000000000407805 */ /* 0x010fe2000001ff00 */
[----:B-1----:R-:W-:Y:S01]  /*1200*/  CS2R R66, SRZ ;  /* 0x0000000000427805 */ /* 0x002fe2000001ff00 */
[----:B------:R-:W-:Y:S01]  /*1210*/  CS2R R60, SRZ ;  /* 0x00000000003c7805 */ /* 0x000fe2000001ff00 */
[----:B------:R-:W-:Y:S01]  /*1220*/  CS2R R62, SRZ ;  /* 0x00000000003e7805 */ /* 0x000fe2000001ff00 */
[----:B------:R-:W-:Y:S01]  /*1230*/  CS2R R56, SRZ ;  /* 0x0000000000387805 */ /* 0x000fe2000001ff00 */
[----:B------:R-:W-:Y:S01]  /*1240*/  CS2R R58, SRZ ;  /* 0x00000000003a7805 */ /* 0x000fe2000001ff00 */
[----:B------:R0:W4:Y:S04]  /*1250*/  @P1 LDG.E.128 R80, [R110.64] ;  /* 0x000000046e501981 */ /* 0x000128000c1e1d00 */
[----:B------:R1:W4:Y:S04]  /*1260*/  @P2 LDG.E.128 R72, [R114.64] ;  /* 0x0000000472482981 */ /* 0x000328000c1e1d00 */
[----:B------:R0:W4:Y:S04]  /*1270*/  @P3 LDG.E.128 R68, [R112.64] ;  /* 0x0000000470443981 */ /* 0x000128000c1e1d00 */
[----:B------:R0:W4:Y:S04]  /*1280*/  @P6 LDG.E.128 R64, [R116.64] ;  /* 0x0000000474406981 */ /* 0x000128000c1e1d00 */
[----:B------:R0:W4:Y:S04]  /*1290*/  @P4 LDG.E.128 R60, [R108.64] ;  /* 0x000000046c3c4981 */ /* 0x000128000c1e1d00 */
[----:B------:R0:W4:Y:S01]  /*12a0*/  @P0 LDG.E.128 R56, [R118.64] ;  /* 0x0000000476380981 */ /* 0x000122000c1e1d00 */
[----:B------:R-:W-:-:S04]  /*12b0*/  SHF.R.U32.HI R2, RZ, 0x3, R2 ;  /* 0x00000003ff027819 */ /* 0x000fc80000011602 */
[----:B------:R-:W-:Y:S02]  /*12c0*/  SGXT.U32 R2, R2, 0x4 ;  /* 0x000000040202781a */ /* 0x000fe40000000000 */
[----:B------:R-:W-:Y:S02]  /*12d0*/  P2R R138, PR, RZ, 0x10 ;  /* 0x00000010ff8a7803 */ /* 0x000fe40000000000 */
[----:B------:R-:W-:Y:S02]  /*12e0*/  ISETP.NE.AND P5, PT, R6, RZ, PT ;  /* 0x000000ff0600720c */ /* 0x000fe40003fa5270 */
[----:B------:R-:W-:Y:S02]  /*12f0*/  ISETP.NE.AND P4, PT, R30, RZ, PT ;  /* 0x000000ff1e00720c */ /* 0x000fe40003f85270 */
[----:B------:R-:W-:Y:S02]  /*1300*/  LOP3.LUT R12, R121, 0x8, RZ, 0xfc, !PT ;  /* 0x00000008790c7812 */ /* 0x000fe400078efcff */
[----:B------:R-:W-:-:S02]  /*1310*/  LOP3.LUT R9, R2, R121, RZ, 0x3c, !PT ;  /* 0x0000007902097212 */ /* 0x000fc400078e3cff */
[C---:B------:R-:W-:Y:S02]  /*1320*/  LOP3.LUT R8, R121.reuse, 0x10, RZ, 0xfc, !PT ;  /* 0x0000001079087812 */ /* 0x040fe400078efcff */
[C---:B------:R-:W-:Y:S02]  /*1330*/  LOP3.LUT R36, R121.reuse, 0x18, RZ, 0xfc, !PT ;  /* 0x0000001879247812 */ /* 0x040fe400078efcff */
[C---:B------:R-:W-:Y:S02]  /*1340*/  LOP3.LUT R30, R121.reuse, 0x20, RZ, 0xfc, !PT ;  /* 0x00000020791e7812 */ /* 0x040fe400078efcff */
[C---:B------:R-:W-:Y:S02]  /*1350*/  LOP3.LUT R24, R121.reuse, 0x28, RZ, 0xfc, !PT ;  /* 0x0000002879187812 */ /* 0x040fe400078efcff */
[C---:B------:R-:W-:Y:S02]  /*1360*/  LOP3.LUT R20, R121.reuse, 0x30, RZ, 0xfc, !PT ;  /* 0x0000003079147812 */ /* 0x040fe400078efcff */
[----:B------:R-:W-:Y:S01]  /*1370*/  LOP3.LUT R6, R121, 0x38, RZ, 0xfc, !PT ;  /* 0x0000003879067812 */ /* 0x000fe200078efcff */
[----:B0-----:R-:W-:-:S02]  /*1380*/  IMAD.SHL.U32 R109, R12, 0x100, RZ ;  /* 0x000001000c6d7824 */ /* 0x001fc400078e00ff */
[----:B------:R-:W-:Y:S02]  /*1390*/  IMAD.SHL.U32 R14, R9, 0x10, RZ ;  /* 0x00000010090e7824 */ /* 0x000fe400078e00ff */
[----:B------:R-:W-:Y:S02]  /*13a0*/  IMAD.SHL.U32 R13, R121, 0x100, RZ ;  /* 0x00000100790d7824 */ /* 0x000fe400078e00ff */
[----:B------:R-:W-:Y:S02]  /*13b0*/  IMAD.SHL.U32 R113, R8, 0x100, RZ ;  /* 0x0000010008717824 */ /* 0x000fe400078e00ff */
[----:B-1----:R-:W-:Y:S02]  /*13c0*/  IMAD.SHL.U32 R115, R36, 0x100, RZ ;  /* 0x0000010024737824 */ /* 0x002fe400078e00ff */
[----:B------:R-:W-:Y:S02]  /*13d0*/  IMAD.SHL.U32 R117, R30, 0x100, RZ ;  /* 0x000001001e757824 */ /* 0x000fe400078e00ff */
[----:B------:R-:W-:-:S02]  /*13e0*/  IMAD.SHL.U32 R9, R24, 0x100, RZ ;  /* 0x0000010018097824 */ /* 0x000fc400078e00ff */
[----:B------:R-:W-:Y:S02]  /*13f0*/  IMAD.SHL.U32 R123, R20, 0x100, RZ ;  /* 0x00000100147b7824 */ /* 0x000fe400078e00ff */
[----:B------:R-:W-:Y:S01]  /*1400*/  IMAD.SHL.U32 R125, R6, 0x100, RZ ;  /* 0x00000100067d7824 */ /* 0x000fe200078e00ff */
[----:B------:R-:W-:Y:S02]  /*1410*/  P2R R139, PR, RZ, 0x1 ;  /* 0x00000001ff8b7803 */ /* 0x000fe40000000000 */
[-C--:B------:R-:W-:Y:S02]  /*1420*/  LOP3.LUT R111, R109, R14.reuse, RZ, 0xfc, !PT ;  /* 0x0000000e6d6f7212 */ /* 0x080fe400078efcff */
[----:B------:R-:W-:Y:S02]  /*1430*/  ISETP.NE.AND P0, PT, R28, RZ, PT ;  /* 0x000000ff1c00720c */ /* 0x000fe40003f05270 */
[----:B------:R-:W-:Y:S02]  /*1440*/  LOP3.LUT R108, R14, R13, RZ, 0xfc, !PT ;  /* 0x0000000d0e6c7212 */ /* 0x000fe400078efcff */
[----:B------:R-:W-:-:S02]  /*1450*/  LOP3.LUT R113, R113, R14, RZ, 0xfc, !PT ;  /* 0x0000000e71717212 */ /* 0x000fc400078efcff */
[-C--:B------:R-:W-:Y:S02]  /*1460*/  LOP3.LUT R115, R115, R14.reuse, RZ, 0xfc, !PT ;  /* 0x0000000e73737212 */ /* 0x080fe400078efcff */
[-C--:B------:R-:W-:Y:S02]  /*1470*/  LOP3.LUT R117, R117, R14.reuse, RZ, 0xfc, !PT ;  /* 0x0000000e75757212 */ /* 0x080fe400078efcff */
[-C--:B------:R-:W-:Y:S02]  /*1480*/  LOP3.LUT R119, R9, R14.reuse, RZ, 0xfc, !PT ;  /* 0x0000000e09777212 */ /* 0x080fe400078efcff */
[-C--:B------:R-:W-:Y:S02]  /*1490*/  LOP3.LUT R123, R123, R14.reuse, RZ, 0xfc, !PT ;  /* 0x0000000e7b7b7212 */ /* 0x080fe400078efcff */
[----:B------:R-:W-:Y:S02]  /*14a0*/  LOP3.LUT R125, R125, R14, RZ, 0xfc, !PT ;  /* 0x0000000e7d7d7212 */ /* 0x000fe400078efcff */
[----:B------:R-:W-:-:S02]  /*14b0*/  LOP3.LUT R109, R2, 0x4, R121, 0x1e, !PT ;  /* 0x00000004026d7812 */ /* 0x000fc400078e1e79 */
[C---:B------:R-:W-:Y:S02]  /*14c0*/  LOP3.LUT R14, R121.reuse, 0x4, RZ, 0xfc, !PT ;  /* 0x00000004790e7812 */ /* 0x040fe400078efcff */
[C---:B------:R-:W-:Y:S02]  /*14d0*/  LOP3.LUT R9, R121.reuse, 0xc, RZ, 0xfc, !PT ;  /* 0x0000000c79097812 */ /* 0x040fe400078efcff */
[C---:B------:R-:W-:Y:S02]  /*14e0*/  LOP3.LUT R38, R121.reuse, 0x14, RZ, 0xfc, !PT ;  /* 0x0000001479267812 */ /* 0x040fe400078efcff */
[C---:B------:R-:W-:Y:S02]  /*14f0*/  LOP3.LUT R32, R121.reuse, 0x1c, RZ, 0xfc, !PT ;  /* 0x0000001c79207812 */ /* 0x040fe400078efcff */
[C---:B------:R-:W-:Y:S02]  /*1500*/  LOP3.LUT R28, R121.reuse, 0x24, RZ, 0xfc, !PT ;  /* 0x00000024791c7812 */ /* 0x040fe400078efcff */
[----:B------:R-:W-:-:S02]  /*1510*/  LOP3.LUT R22, R121, 0x2c, RZ, 0xfc, !PT ;  /* 0x0000002c79167812 */ /* 0x000fc400078efcff */
[C---:B------:R-:W-:Y:S02]  /*1520*/  LOP3.LUT R13, R121.reuse, 0x34, RZ, 0xfc, !PT ;  /* 0x00000034790d7812 */ /* 0x040fe400078efcff */
[----:B------:R-:W-:Y:S01]  /*1530*/  LOP3.LUT R2, R121, 0x3c, RZ, 0xfc, !PT ;  /* 0x0000003c79027812 */ /* 0x000fe200078efcff */
[----:B------:R-:W-:Y:S02]  /*1540*/  IMAD.SHL.U32 R110, R14, 0x100, RZ ;  /* 0x000001000e6e7824 */ /* 0x000fe400078e00ff */
[----:B------:R-:W-:Y:S02]  /*1550*/  IMAD.SHL.U32 R112, R9, 0x100, RZ ;  /* 0x0000010009707824 */ /* 0x000fe400078e00ff */
[----:B------:R-:W-:Y:S02]  /*1560*/  IMAD.SHL.U32 R114, R38, 0x100, RZ ;  /* 0x0000010026727824 */ /* 0x000fe400078e00ff */
[----:B------:R-:W-:Y:S02]  /*1570*/  IMAD.SHL.U32 R116, R32, 0x100, RZ ;  /* 0x0000010020747824 */ /* 0x000fe400078e00ff */
[----:B------:R-:W-:-:S02]  /*1580*/  IMAD.SHL.U32 R118, R28, 0x100, RZ ;  /* 0x000001001c767824 */ /* 0x000fc400078e00ff */
[----:B------:R-:W-:Y:S02]  /*1590*/  IMAD.SHL.U32 R109, R109, 0x10, RZ ;  /* 0x000000106d6d7824 */ /* 0x000fe400078e00ff */
[----:B------:R-:W-:Y:S02]  /*15a0*/  IMAD.SHL.U32 R120, R22, 0x100, RZ ;  /* 0x0000010016787824 */ /* 0x000fe400078e00ff */
[----:B------:R-:W-:Y:S02]  /*15b0*/  IMAD.SHL.U32 R122, R13, 0x100, RZ ;  /* 0x000001000d7a7824 */ /* 0x000fe400078e00ff */
[----:B------:R-:W-:Y:S01]  /*15c0*/  IMAD.SHL.U32 R124, R2, 0x100, RZ ;  /* 0x00000100027c7824 */ /* 0x000fe200078e00ff */
[----:B------:R-:W-:Y:S02]  /*15d0*/  LOP3.LUT R110, R109, R110, RZ, 0xfc, !PT ;  /* 0x0000006e6d6e7212 */ /* 0x000fe400078efcff */
[-C--:B------:R-:W-:Y:S02]  /*15e0*/  LOP3.LUT R112, R112, R109.reuse, RZ, 0xfc, !PT ;  /* 0x0000006d70707212 */ /* 0x080fe400078efcff */
[----:B------:R-:W-:-:S02]  /*15f0*/  LOP3.LUT R114, R114, R109, RZ, 0xfc, !PT ;  /* 0x0000006d72727212 */ /* 0x000fc400078efcff */
[-C--:B------:R-:W-:Y:S02]  /*1600*/  LOP3.LUT R116, R116, R109.reuse, RZ, 0xfc, !PT ;  /* 0x0000006d74747212 */ /* 0x080fe400078efcff */
[-C--:B------:R-:W-:Y:S02]  /*1610*/  LOP3.LUT R118, R118, R109.reuse, RZ, 0xfc, !PT ;  /* 0x0000006d76767212 */ /* 0x080fe400078efcff */
[-C--:B------:R-:W-:Y:S02]  /*1620*/  LOP3.LUT R120, R120, R109.reuse, RZ, 0xfc, !PT ;  /* 0x0000006d78787212 */ /* 0x080fe400078efcff */
[-C--:B------:R-:W-:Y:S02]  /*1630*/  LOP3.LUT R122, R122, R109.reuse, RZ, 0xfc, !PT ;  /* 0x0000006d7a7a7212 */ /* 0x080fe400078efcff */
[----:B------:R-:W-:Y:S02]  /*1640*/  LOP3.LUT R124, R124, R109, RZ, 0xfc, !PT ;  /* 0x0000006d7c7c7212 */ /* 0x000fe400078efcff */
[----:B------:R-:W-:-:S04]  /*1650*/  SHF.R.U32.HI R109, RZ, 0x5, R183 ;  /* 0x00000005ff6d7819 */ /* 0x000fc800000116b7 */
[----:B------:R-:W-:-:S05]  /*1660*/  SGXT.U32 R109, R109, 0x1 ;  /* 0x000000016d6d781a */ /* 0x000fca0000000000 */
[----:B------:R-:W-:Y:S01]  /*1670*/  IMAD.SHL.U32 R109, R109, 0x2, RZ ;  /* 0x000000026d6d7824 */ /* 0x000fe200078e00ff */
[----:B--2---:R0:W-:Y:S04]  /*1680*/  STS.128 [R108], R92 ;  /* 0x0000005c6c007388 */ /* 0x0041e80000000c00 */
[----:B---3--:R1:W-:Y:S04]  /*1690*/  STS.128 [R110], R76 ;  /* 0x0000004c6e007388 */ /* 0x0083e80000000c00 */
[----:B------:R-:W-:Y:S01]  /*16a0*/  STS.128 [R111], R52 ;  /* 0x000000346f007388 */ /* 0x000fe20000000c00 */
[----:B0-----:R-:W-:-:S03]  /*16b0*/  SHF.R.U32.HI R108, RZ, 0x3, R183 ;  /* 0x00000003ff6c7819 */ /* 0x001fc600000116b7 */
[----:B------:R-:W-:Y:S01]  /*16c0*/  STS.128 [R112], R104 ;  /* 0x0000006870007388 */ /* 0x000fe20000000c00 */
[----:B------:R-:W-:-:S03]  /*16d0*/  SGXT.U32 R108, R108, 0x1 ;  /* 0x000000016c6c781a */ /* 0x000fc60000000000 */
[----:B------:R-:W-:Y:S01]  /*16e0*/  STS.128 [R113], R48 ;  /* 0x0000003071007388 */ /* 0x000fe20000000c00 */
[----:B-1----:R-:W-:-:S03]  /*16f0*/  SHF.R.U32.HI R110, RZ, 0x4, R183 ;  /* 0x00000004ff6e7819 */ /* 0x002fc600000116b7 */
[----:B------:R0:W-:Y:S01]  /*1700*/  STS.128 [R114], R44 ;  /* 0x0000002c72007388 */ /* 0x0001e20000000c00 */
[----:B------:R-:W-:Y:S02]  /*1710*/  SGXT.U32 R110, R110, 0x1 ;  /* 0x000000016e6e781a */ /* 0x000fe40000000000 */
[----:B------:R-:W-:Y:S02]  /*1720*/  LOP3.LUT R141, R109, R108, RZ, 0xfc, !PT ;  /* 0x0000006c6d8d7212 */ /* 0x000fe400078efcff */
[----:B0-----:R-:W-:Y:S02]  /*1730*/  LOP3.LUT R44, R183, 0x7, RZ, 0xc0, !PT ;  /* 0x00000007b72c7812 */ /* 0x001fe400078ec0ff */
[----:B------:R-:W-:-:S03]  /*1740*/  LOP3.LUT R45, R108, 0x7, R183, 0x78, !PT ;  /* 0x000000076c2d7812 */ /* 0x000fc600078e78b7 */
[----:B------:R-:W-:Y:S01]  /*1750*/  IMAD.SHL.U32 R142, R44, 0x100, RZ ;  /* 0x000001002c8e7824 */ /* 0x000fe200078e00ff */
[C---:B------:R-:W-:Y:S01]  /*1760*/  LOP3.LUT R44, R110.reuse, 0x7, R183, 0x78, !PT ;  /* 0x000000076e2c7812 */ /* 0x040fe200078e78b7 */
[----:B------:R-:W-:Y:S01]  /*1770*/  STS.128 [R115], R100 ;  /* 0x0000006473007388 */ /* 0x000fe20000000c00 */
[----:B------:R-:W-:Y:S02]  /*1780*/  IMAD.SHL.U32 R45, R45, 0x10, RZ ;  /* 0x000000102d2d7824 */ /* 0x000fe400078e00ff */
[--C-:B------:R-:W-:Y:S01]  /*1790*/  IMAD R141, R141, 0x800, R142.reuse ;  /* 0x000008008d8d7824 */ /* 0x100fe200078e028e */
[----:B------:R-:W-:Y:S01]  /*17a0*/  STS.128 [R116], R96 ;  /* 0x0000006074007388 */ /* 0x000fe20000000c00 */
[----:B------:R-:W-:Y:S02]  /*17b0*/  IMAD R142, R110, 0x800, R142 ;  /* 0x000008006e8e7824 */ /* 0x000fe400078e028e */
[----:B------:R-:W-:Y:S01]  /*17c0*/  IMAD.SHL.U32 R44, R44, 0x10, RZ ;  /* 0x000000102c2c7824 */ /* 0x000fe200078e00ff */
[----:B------:R-:W-:Y:S04]  /*17d0*/  STS.128 [R117], R88 ;  /* 0x0000005875007388 */ /* 0x000fe80000000c00 */
[----:B------:R-:W-:Y:S01]  /*17e0*/  STS.128 [R118], R84 ;  /* 0x0000005476007388 */ /* 0x000fe20000000c00 */
[----:B------:R-:W-:-:S03]  /*17f0*/  LOP3.LUT R111, R45, R142, RZ, 0xfc, !PT ;  /* 0x0000008e2d6f7212 */ /* 0x000fc600078efcff */
[----:B----4-:R-:W-:Y:S01]  /*1800*/  STS.128 [R119], R80 ;  /* 0x0000005077007388 */ /* 0x010fe20000000c00 */
[----:B------:R-:W-:-:S03]  /*1810*/  LOP3.LUT R48, R44, R141, RZ, 0xfc, !PT ;  /* 0x0000008d2c307212 */ /* 0x000fc600078efcff */
[----:B------:R-:W-:Y:S04]  /*1820*/  STS.128 [R120], R72 ;  /* 0x0000004878007388 */ /* 0x000fe80000000c00 */
[----:B------:R-:W-:Y:S04]  /*1830*/  STS.128 [R123], R68 ;  /* 0x000000447b007388 */ /* 0x000fe80000000c00 */
[----:B------:R-:W-:Y:S04]  /*1840*/  STS.128 [R122], R64 ;  /* 0x000000407a007388 */ /* 0x000fe80000000c00 */
[----:B------:R-:W-:Y:S04]  /*1850*/  STS.128 [R125], R60 ;  /* 0x0000003c7d007388 */ /* 0x000fe80000000c00 */
[----:B------:R-:W-:Y:S04]  /*1860*/  STS.128 [R124], R56 ;  /* 0x000000387c007388 */ /* 0x000fe80000000c00 */
[----:B------:R-:W-:Y:S06]  /*1870*/  BAR.SYNC 0x0 ;  /* 0x0000000000007b1d */ /* 0x000fec0000000000 */
[----:B------:R-:W-:Y:S04]  /*1880*/  LDSM.16.M88.4 R92, [R48] ;  /* 0x00000000305c783b */ /* 0x000fe80000000200 */
[----:B------:R-:W0:Y:S04]  /*1890*/  LDSM.16.M88.4 R64, [R111] ;  /* 0x000000006f40783b */ /* 0x000e280000000200 */
[----:B------:R-:W1:Y:S01]  /*18a0*/  LDSM.16.M88.4 R68, [R48+0x2000] ;  /* 0x002000003044783b */ /* 0x000e620000000200 */
[----:B------:R-:W-:-:S02]  /*18b0*/  LOP3.LUT R44, R110, 0x2, RZ, 0xfc, !PT ;  /* 0x000000026e2c7812 */ /* 0x000fc400078efcff */
[----:B------:R-:W-:Y:S01]  /*18c0*/  LOP3.LUT R46, R108, 0x2, RZ, 0xfc, !PT ;  /* 0x000000026c2e7812 */ /* 0x000fe200078efcff */
[----:B------:R-:W-:Y:S01]  /*18d0*/  LDSM.16.M88.4 R48, [R111+0x1000] ;  /* 0x001000006f30783b */ /* 0x000fe20000000200 */
[--C-:B------:R-:W-:Y:S02]  /*18e0*/  LOP3.LUT R44, R44, 0x7, R183.reuse, 0x78, !PT ;  /* 0x000000072c2c7812 */ /* 0x100fe400078e78b7 */
[----:B------:R-:W-:-:S03]  /*18f0*/  LOP3.LUT R46, R46, 0x7, R183, 0x78, !PT ;  /* 0x000000072e2e7812 */ /* 0x000fc600078e78b7 */
[----:B------:R-:W-:Y:S02]  /*1900*/  IMAD.SHL.U32 R44, R44, 0x10, RZ ;  /* 0x000000102c2c7824 */ /* 0x000fe400078e00ff */
[----:B------:R-:W-:-:S03]  /*1910*/  IMAD.SHL.U32 R45, R46, 0x10, RZ ;  /* 0x000000102e2d7824 */ /* 0x000fc600078e00ff */
[----:B------:R-:W-:Y:S02]  /*1920*/  LOP3.LUT R56, R44, R141, RZ, 0xfc, !PT ;  /* 0x0000008d2c387212 */ /* 0x000fe400078efcff */
[----:B------:R-:W-:-:S03]  /*1930*/  LOP3.LUT R116, R45, R142, RZ, 0xfc, !PT ;  /* 0x0000008e2d747212 */ /* 0x000fc600078efcff */
[----:B------:R-:W-:Y:S04]  /*1940*/  LDSM.16.M88.4 R128, [R56] ;  /* 0x000000003880783b */ /* 0x000fe80000000200 */
[----:B------:R-:W2:Y:S04]  /*1950*/  LDSM.16.M88.4 R44, [R116] ;  /* 0x00000000742c783b */ /* 0x000ea80000000200 */
[----:B------:R-:W3:Y:S01]  /*1960*/  LDSM.16.M88.4 R112, [R56+0x2000] ;  /* 0x002000003870783b */ /* 0x000ee20000000200 */
[----:B------:R-:W-:-:S03]  /*1970*/  LOP3.LUT R58, R108, 0x4, RZ, 0xfc, !PT ;  /* 0x000000046c3a7812 */ /* 0x000fc600078efcff */
[----:B------:R-:W4:Y:S01]  /*1980*/  LDSM.16.M88.4 R52, [R116+0x1000] ;  /* 0x001000007434783b */ /* 0x000f220000000200 */
[-C--:B0-----:R-:W5:Y:S08]  /*1990*/  HMMA.16816.F32 R84, R92, R64.reuse, RZ ;  /* 0x000000405c54723c */ /* 0x081f7000000018ff */
[----:B-1----:R-:W5:Y:S08]  /*19a0*/  HMMA.16816.F32 R76, R68, R64, RZ ;  /* 0x00000040444c723c */ /* 0x002f7000000018ff */
[----:B------:R-:W5:Y:S08]  /*19b0*/  HMMA.16816.F32 R60, R92, R66, RZ ;  /* 0x000000425c3c723c */ /* 0x000f7000000018ff */
[-C--:B--2--5:R-:W-:Y:S08]  /*19c0*/  HMMA.16816.F32 R84, R128, R44.reuse, R84 ;  /* 0x0000002c8054723c */ /* 0x0a4ff00000001854 */
[----:B---3--:R5:W-:Y:S07]  /*19d0*/  HMMA.16816.F32 R76, R112, R44, R76 ;  /* 0x0000002c704c723c */ /* 0x008bee000000184c */
[----:B-----5:R-:W-:-:S02]  /*19e0*/  LOP3.LUT R44, R110, 0x4, RZ, 0xfc, !PT ;  /* 0x000000046e2c7812 */ /* 0x020fc400078efcff */
[--C-:B------:R-:W-:Y:S02]  /*19f0*/  LOP3.LUT R45, R58, 0x7, R183.reuse, 0x78, !PT ;  /* 0x000000073a2d7812 */ /* 0x100fe400078e78b7 */
[----:B------:R-:W-:-:S03]  /*1a00*/  LOP3.LUT R44, R44, 0x7, R183, 0x78, !PT ;  /* 0x000000072c2c7812 */ /* 0x000fc600078e78b7 */
[----:B------:R-:W-:Y:S02]  /*1a10*/  IMAD.SHL.U32 R45, R45, 0x10, RZ ;  /* 0x000000102d2d7824 */ /* 0x000fe400078e00ff */
[----:B------:R-:W-:Y:S01]  /*1a20*/  IMAD.SHL.U32 R44, R44, 0x10, RZ ;  /* 0x000000102c2c7824 */ /* 0x000fe200078e00ff */
[----:B------:R5:W5:Y:S02]  /*1a30*/  HMMA.16816.F32 R56, R68, R66, RZ ;  /* 0x000000424438723c */ /* 0x000b6400000018ff */
[----:B------:R-:W-:Y:S02]  /*1a40*/  LOP3.LUT R185, R45, R142, RZ, 0xfc, !PT ;  /* 0x0000008e2db97212 */ /* 0x000fe400078efcff */
[----:B------:R-:W-:-:S03]  /*1a50*/  LOP3.LUT R64, R44, R141, RZ, 0xfc, !PT ;  /* 0x0000008d2c407212 */ /* 0x000fc600078efcff */
[----:B------:R-:W-:Y:S01]  /*1a60*/  LDSM.16.M88.4 R80, [R185] ;  /* 0x00000000b950783b */ /* 0x000fe20000000200 */
[-C--:B------:R-:W5:Y:S03]  /*1a70*/  HMMA.16816.F32 R100, R92, R48.reuse, RZ ;  /* 0x000000305c64723c */ /* 0x080f6600000018ff */
[----:B------:R-:W0:Y:S04]  /*1a80*/  LDSM.16.M88.4 R124, [R64] ;  /* 0x00000000407c783b */ /* 0x000e280000000200 */
[----:B------:R-:W1:Y:S01]  /*1a90*/  LDSM.16.M88.4 R104, [R64+0x2000] ;  /* 0x002000004068783b */ /* 0x000e620000000200 */
[----:B------:R-:W5:Y:S03]  /*1aa0*/  HMMA.16816.F32 R96, R68, R48, RZ ;  /* 0x000000304460723c */ /* 0x000f6600000018ff */
[----:B------:R-:W2:Y:S01]  /*1ab0*/  LDSM.16.M88.4 R88, [R185+0x1000] ;  /* 0x00100000b958783b */ /* 0x000ea20000000200 */
[----:B------:R-:W-:-:S03]  /*1ac0*/  LOP3.LUT R140, R109, R110, RZ, 0xfc, !PT ;  /* 0x0000006e6d8c7212 */ /* 0x000fc600078efcff */
[----:B-----5:R-:W-:Y:S01]  /*1ad0*/  LDSM.16.M88.4 R64, [R111+0x3000] ;  /* 0x003000006f40783b */ /* 0x020fe20000000200 */
[-C--:B------:R-:W5:Y:S08]  /*1ae0*/  HMMA.16816.F32 R72, R92, R50.reuse, RZ ;  /* 0x000000325c48723c */ /* 0x080f7000000018ff */
[----:B------:R-:W5:Y:S08]  /*1af0*/  HMMA.16816.F32 R48, R68, R50, RZ ;  /* 0x000000324430723c */ /* 0x000f7000000018ff */
[-C--:B------:R-:W5:Y:S08]  /*1b00*/  HMMA.16816.F32 R60, R128, R46.reuse, R60 ;  /* 0x0000002e803c723c */ /* 0x080f70000000183c */
[----:B------:R5:W5:Y:S08]  /*1b10*/  HMMA.16816.F32 R44, R112, R46, R56 ;  /* 0x0000002e702c723c */ /* 0x000b700000001838 */
[-C--:B----4-:R-:W5:Y:S08]  /*1b20*/  HMMA.16816.F32 R100, R128, R52.reuse, R100 ;  /* 0x000000348064723c */ /* 0x090f700000001864 */
[----:B------:R-:W5:Y:S08]  /*1b30*/  HMMA.16816.F32 R96, R112, R52, R96 ;  /* 0x000000347060723c */ /* 0x000f700000001860 */
[-C--:B-----5:R-:W5:Y:S08]  /*1b40*/  HMMA.16816.F32 R72, R128, R54.reuse, R72 ;  /* 0x000000368048723c */ /* 0x0a0f700000001848 */
[----:B------:R5:W5:Y:S01]  /*1b50*/  HMMA.16816.F32 R52, R112, R54, R48 ;  /* 0x000000367034723c */ /* 0x000b620000001830 */
[----:B------:R-:W-:-:S02]  /*1b60*/  LOP3.LUT R56, R110, 0xa, RZ, 0xfc, !PT ;  /* 0x0000000a6e387812 */ /* 0x000fc400078efcff */
[----:B------:R-:W-:-:S04]  /*1b70*/  LOP3.LUT R58, R110, 0xc, RZ, 0xfc, !PT ;  /* 0x0000000c6e3a7812 */ /* 0x000fc800078efcff */
[C---:B-----5:R-:W-:Y:S02]  /*1b80*/  LOP3.LUT R48, R110.reuse, 0x6, RZ, 0xfc, !PT ;  /* 0x000000066e307812 */ /* 0x060fe400078efcff */
[C---:B------:R-:W-:Y:S01]  /*1b90*/  LOP3.LUT R50, R110.reuse, 0x8, RZ, 0xfc, !PT ;  /* 0x000000086e327812 */ /* 0x040fe200078efcff */
[----:B0-----:R-:W-:Y:S01]  /*1ba0*/  HMMA.16816.F32 R84, R124, R80, R84 ;  /* 0x000000507c54723c */ /* 0x001fe20000001854 */
[----:B------:R-:W-:Y:S02]  /*1bb0*/  LOP3.LUT R110, R110, 0xe, RZ, 0xfc, !PT ;  /* 0x0000000e6e6e7812 */ /* 0x000fe400078efcff */
[--C-:B------:R-:W-:Y:S02]  /*1bc0*/  LOP3.LUT R48, R48, 0x7, R183.reuse, 0x78, !PT ;  /* 0x0000000730307812 */ /* 0x100fe400078e78b7 */
[----:B------:R-:W-:-:S03]  /*1bd0*/  LOP3.LUT R50, R50, 0x7, R183, 0x78, !PT ;  /* 0x0000000732327812 */ /* 0x000fc600078e78b7 */
[----:B-1----:R-:W-:Y:S01]  /*1be0*/  HMMA.16816.F32 R76, R104, R80, R76 ;  /* 0x00000050684c723c */ /* 0x002fe2000000184c */
[--C-:B------:R-:W-:Y:S02]  /*1bf0*/  LOP3.LUT R49, R56, 0x7, R183.reuse, 0x78, !PT ;  /* 0x0000000738317812 */ /* 0x100fe400078e78b7 */
[--C-:B------:R-:W-:Y:S02]  /*1c00*/  LOP3.LUT R58, R58, 0x7, R183.reuse, 0x78, !PT ;  /* 0x000000073a3a7812 */ /* 0x100fe400078e78b7 */
[----:B------:R-:W-:-:S03]  /*1c10*/  LOP3.LUT R110, R110, 0x7, R183, 0x78, !PT ;  /* 0x000000076e6e7812 */ /* 0x000fc600078e78b7 */
[----:B------:R-:W-:Y:S01]  /*1c20*/  HMMA.16816.F32 R60, R124, R82, R60 ;  /* 0x000000527c3c723c */ /* 0x000fe2000000183c */
[----:B------:R-:W-:-:S07]  /*1c30*/  IMAD.SHL.U32 R184, R48, 0x10, RZ ;  /* 0x0000001030b87824 */ /* 0x000fce00078e00ff */
[----:B------:R5:W-:Y:S02]  /*1c40*/  HMMA.16816.F32 R80, R104, R82, R44 ;  /* 0x000000526850723c */ /* 0x000be4000000182c */
[----:B-----5:R0:W1:Y:S01]  /*1c50*/  LDSM.16.M88.4 R44, [R111+0x2000] ;  /* 0x002000006f2c783b */ /* 0x0200620000000200 */
[----:B------:R-:W-:Y:S02]  /*1c60*/  IMAD.SHL.U32 R56, R50, 0x10, RZ ;  /* 0x0000001032387824 */ /* 0x000fe400078e00ff */
[----:B------:R-:W-:Y:S02]  /*1c70*/  IMAD.SHL.U32 R146, R49, 0x10, RZ ;  /* 0x0000001031927824 */ /* 0x000fe400078e00ff */
[----:B------:R-:W-:Y:S01]  /*1c80*/  IMAD.SHL.U32 R58, R58, 0x10, RZ ;  /* 0x000000103a3a7824 */ /* 0x000fe200078e00ff */
[----:B--2---:R-:W-:Y:S01]  /*1c90*/  HMMA.16816.F32 R100, R124, R88, R100 ;  /* 0x000000587c64723c */ /* 0x004fe20000001864 */
[----:B------:R-:W-:Y:S01]  /*1ca0*/  IMAD.SHL.U32 R110, R110, 0x10, RZ ;  /* 0x000000106e6e7824 */ /* 0x000fe200078e00ff */
[C---:B------:R-:W-:Y:S01]  /*1cb0*/  LOP3.LUT R118, R108.reuse, 0xa, RZ, 0xfc, !PT ;  /* 0x0000000a6c767812 */ /* 0x040fe200078efcff */
[----:B------:R-:W2:Y:S01]  /*1cc0*/  LDSM.16.M88.4 R48, [R116+0x2000] ;  /* 0x002000007430783b */ /* 0x000ea20000000200 */
[----:B------:R-:W-:-:S04]  /*1cd0*/  LOP3.LUT R120, R108, 0xc, RZ, 0xfc, !PT ;  /* 0x0000000c6c787812 */ /* 0x000fc800078efcff */
[----:B------:R-:W-:Y:S01]  /*1ce0*/  HMMA.16816.F32 R96, R104, R88, R96 ;  /* 0x000000586860723c */ /* 0x000fe20000001860 */
[----:B------:R-:W-:Y:S02]  /*1cf0*/  LOP3.LUT R122, R108, 0xe, RZ, 0xfc, !PT ;  /* 0x0000000e6c7a7812 */ /* 0x000fe400078efcff */
[----:B------:R-:W-:-:S05]  /*1d00*/  LOP3.LUT R184, R184, R141, RZ, 0xfc, !PT ;  /* 0x0000008db8b87212 */ /* 0x000fca00078efcff */
[----:B------:R-:W-:Y:S01]  /*1d10*/  HMMA.16816.F32 R72, R124, R90, R72 ;  /* 0x0000005a7c48723c */ /* 0x000fe20000001848 */
[-C--:B------:R-:W-:Y:S02]  /*1d20*/  LOP3.LUT R181, R56, R141.reuse, RZ, 0xfc, !PT ;  /* 0x0000008d38b57212 */ /* 0x080fe400078efcff */
[-C--:B------:R-:W-:Y:S02]  /*1d30*/  LOP3.LUT R146, R146, R141.reuse, RZ, 0xfc, !PT ;  /* 0x0000008d92927212 */ /* 0x080fe400078efcff */
[----:B------:R-:W-:-:S03]  /*1d40*/  LOP3.LUT R143, R58, R141, RZ, 0xfc, !PT ;  /* 0x0000008d3a8f7212 */ /* 0x000fc600078efcff */
[----:B------:R5:W-:Y:S01]  /*1d50*/  HMMA.16816.F32 R88, R104, R90, R52 ;  /* 0x0000005a6858723c */ /* 0x000be20000001834 */
[----:B------:R-:W-:Y:S02]  /*1d60*/  LOP3.LUT R141, R110, R141, RZ, 0xfc, !PT ;  /* 0x0000008d6e8d7212 */ /* 0x000fe400078efcff */
[----:B------:R-:W-:-:S04]  /*1d70*/  LOP3.LUT R118, R118, 0x7, R183, 0x78, !PT ;  /* 0x0000000776767812 */ /* 0x000fc800078e78b7 */
[C---:B-----5:R-:W-:Y:S02]  /*1d80*/  LOP3.LUT R52, R108.reuse, 0x6, RZ, 0xfc, !PT ;  /* 0x000000066c347812 */ /* 0x060fe400078efcff */
[----:B------:R-:W-:Y:S02]  /*1d90*/  LOP3.LUT R54, R108, 0x8, RZ, 0xfc, !PT ;  /* 0x000000086c367812 */ /* 0x000fe400078efcff */
[--C-:B------:R-:W-:Y:S02]  /*1da0*/  LOP3.LUT R108, R52, 0x7, R183.reuse, 0x78, !PT ;  /* 0x00000007346c7812 */ /* 0x100fe400078e78b7 */
[--C-:B------:R-:W-:Y:S02]  /*1db0*/  LOP3.LUT R110, R54, 0x7, R183.reuse, 0x78, !PT ;  /* 0x00000007366e7812 */ /* 0x100fe400078e78b7 */
[--C-:B------:R-:W-:Y:S02]  /*1dc0*/  LOP3.LUT R120, R120, 0x7, R183.reuse, 0x78, !PT ;  /* 0x0000000778787812 */ /* 0x100fe400078e78b7 */
[----:B------:R-:W-:Y:S01]  /*1dd0*/  LOP3.LUT R122, R122, 0x7, R183, 0x78, !PT ;  /* 0x000000077a7a7812 */ /* 0x000fe200078e78b7 */
[----:B------:R-:W-:-:S02]  /*1de0*/  IMAD.SHL.U32 R109, R108, 0x10, RZ ;  /* 0x000000106c6d7824 */ /* 0x000fc400078e00ff */
[----:B------:R-:W-:Y:S02]  /*1df0*/  IMAD.SHL.U32 R179, R110, 0x10, RZ ;  /* 0x000000106eb37824 */ /* 0x000fe400078e00ff */
[----:B------:R-:W-:Y:S02]  /*1e00*/  IMAD.SHL.U32 R145, R118, 0x10, RZ ;  /* 0x0000001076917824 */ /* 0x000fe400078e00ff */
[----:B0-----:R-:W-:Y:S02]  /*1e10*/  IMAD.SHL.U32 R111, R120, 0x10, RZ ;  /* 0x00000010786f7824 */ /* 0x001fe400078e00ff */
[----:B------:R-:W-:Y:S01]  /*1e20*/  IMAD.SHL.U32 R117, R122, 0x10, RZ ;  /* 0x000000107a757824 */ /* 0x000fe200078e00ff */
[-C--:B------:R-:W-:Y:S01]  /*1e30*/  LOP3.LUT R182, R109, R142.reuse, RZ, 0xfc, !PT ;  /* 0x0000008e6db67212 */ /* 0x080fe200078efcff */
[----:B-1----:R-:W5:Y:S01]  /*1e40*/  HMMA.16816.F32 R52, R92, R44, RZ ;  /* 0x0000002c5c34723c */ /* 0x002f6200000018ff */
[-C--:B------:R-:W-:Y:S01]  /*1e50*/  LOP3.LUT R179, R179, R142.reuse, RZ, 0xfc, !PT ;  /* 0x0000008eb3b37212 */ /* 0x080fe200078efcff */
[----:B------:R-:W-:Y:S01]  /*1e60*/  LDSM.16.M88.4 R120, [R185+0x2000] ;  /* 0x00200000b978783b */ /* 0x000fe20000000200 */
[----:B------:R-:W-:-:S02]  /*1e70*/  LOP3.LUT R145, R145, R142, RZ, 0xfc, !PT ;  /* 0x0000008e91917212 */ /* 0x000fc400078efcff */
[-C--:B------:R-:W-:Y:S02]  /*1e80*/  LOP3.LUT R144, R111, R142.reuse, RZ, 0xfc, !PT ;  /* 0x0000008e6f907212 */ /* 0x080fe400078efcff */
[----:B------:R-:W-:Y:S01]  /*1e90*/  LOP3.LUT R142, R117, R142, RZ, 0xfc, !PT ;  /* 0x0000008e758e7212 */ /* 0x000fe200078efcff */
[C---:B------:R-:W5:Y:S01]  /*1ea0*/  HMMA.16816.F32 R56, R92.reuse, R46, RZ ;  /* 0x0000002e5c38723c */ /* 0x040f6200000018ff */
[----:B------:R-:W0:Y:S04]  /*1eb0*/  LDSM.16.M88.4 R116, [R116+0x3000] ;  /* 0x003000007474783b */ /* 0x000e280000000200 */
[----:B------:R-:W1:Y:S03]  /*1ec0*/  LDSM.16.M88.4 R108, [R185+0x3000] ;  /* 0x00300000b96c783b */ /* 0x000e660000000200 */
[C---:B------:R-:W5:Y:S08]  /*1ed0*/  HMMA.16816.F32 R132, R92.reuse, R64, RZ ;  /* 0x000000405c84723c */ /* 0x040f7000000018ff */
[----:B------:R-:W5:Y:S08]  /*1ee0*/  HMMA.16816.F32 R92, R92, R66, RZ ;  /* 0x000000425c5c723c */ /* 0x000f7000000018ff */
[C---:B--2--5:R-:W5:Y:S08]  /*1ef0*/  HMMA.16816.F32 R52, R128.reuse, R48, R52 ;  /* 0x000000308034723c */ /* 0x064f700000001834 */
[C---:B------:R-:W-:Y:S08]  /*1f00*/  HMMA.16816.F32 R56, R128.reuse, R50, R56 ;  /* 0x000000328038723c */ /* 0x040ff00000001838 */
[C---:B0-----:R-:W-:Y:S08]  /*1f10*/  HMMA.16816.F32 R132, R128.reuse, R116, R132 ;  /* 0x000000748084723c */ /* 0x041ff00000001884 */
[----:B------:R-:W-:Y:S08]  /*1f20*/  HMMA.16816.F32 R128, R128, R118, R92 ;  /* 0x000000768080723c */ /* 0x000ff0000000185c */
[C---:B------:R-:W5:Y:S08]  /*1f30*/  HMMA.16816.F32 R92, R68.reuse, R44, RZ ;  /* 0x0000002c445c723c */ /* 0x040f7000000018ff */
[----:B------:R-:W-:Y:S08]  /*1f40*/  HMMA.16816.F32 R44, R68, R46, RZ ;  /* 0x0000002e442c723c */ /* 0x000ff000000018ff */
[----:B-----5:R-:W-:Y:S08]  /*1f50*/  HMMA.16816.F32 R52, R124, R120, R52 ;  /* 0x000000787c34723c */ /* 0x020ff00000001834 */
[----:B------:R-:W5:Y:S08]  /*1f60*/  HMMA.16816.F32 R92, R112, R48, R92 ;  /* 0x00000030705c723c */ /* 0x000f70000000185c */
[C---:B------:R-:W-:Y:S08]  /*1f70*/  HMMA.16816.F32 R56, R124.reuse, R122, R56 ;  /* 0x0000007a7c38723c */ /* 0x040ff00000001838 */
[C---:B-1----:R-:W-:Y:S08]  /*1f80*/  HMMA.16816.F32 R132, R124.reuse, R108, R132 ;  /* 0x0000006c7c84723c */ /* 0x042ff00000001884 */
[----:B------:R5:W-:Y:S07]  /*1f90*/  HMMA.16816.F32 R128, R124, R110, R128 ;  /* 0x0000006e7c80723c */ /* 0x000bee0000001880 */
[----:B-----5:R-:W-:-:S05]  /*1fa0*/  IMAD.SHL.U32 R125, R183, 0x4, RZ ;  /* 0x00000004b77d7824 */ /* 0x020fca00078e00ff */
[----:B------:R-:W-:-:S05]  /*1fb0*/  LOP3.LUT R125, R125, 0x3c, RZ, 0xc0, !PT ;  /* 0x0000003c7d7d7812 */ /* 0x000fca00078ec0ff */
[----:B------:R-:W-:Y:S01]  /*1fc0*/  IMAD.WIDE.U32 R48, R125, 0x4, RZ ;  /* 0x000000047d307825 */ /* 0x000fe200078e00ff */
[----:B------:R5:W-:Y:S04]  /*1fd0*/  HMMA.16816.F32 R92, R104, R120, R92 ;  /* 0x00000078685c723c */ /* 0x000be8000000185c */
[-C--:B------:R-:W-:Y:S02]  /*1fe0*/  LOP3.LUT R223, R147, R49.reuse, RZ, 0xfc, !PT ;  /* 0x0000003193df7212 */ /* 0x080fe400078efcff */
[-C--:B------:R-:W-:Y:S02]  /*1ff0*/  LOP3.LUT R219, R149, R49.reuse, RZ, 0xfc, !PT ;  /* 0x0000003195db7212 */ /* 0x080fe400078efcff */
[----:B------:R5:W5:Y:S01]  /*2000*/  HMMA.16816.F32 R44, R112, R50, R44 ;  /* 0x00000032702c723c */ /* 0x000b62000000182c */
[----:B------:R-:W-:-:S02]  /*2010*/  LOP3.LUT R215, R151, R49, RZ, 0xfc, !PT ;  /* 0x0000003197d77212 */ /* 0x000fc400078efcff */
[-C--:B------:R-:W-:Y:S02]  /*2020*/  LOP3.LUT R211, R153, R49.reuse, RZ, 0xfc, !PT ;  /* 0x0000003199d37212 */ /* 0x080fe400078efcff */
[-C--:B------:R-:W-:Y:S02]  /*2030*/  LOP3.LUT R207, R155, R49.reuse, RZ, 0xfc, !PT ;  /* 0x000000319bcf7212 */ /* 0x080fe400078efcff */
[-C--:B------:R-:W-:Y:S02]  /*2040*/  LOP3.LUT R203, R157, R49.reuse, RZ, 0xfc, !PT ;  /* 0x000000319dcb7212 */ /* 0x080fe400078efcff */
[-C--:B------:R-:W-:Y:S02]  /*2050*/  LOP3.LUT R199, R159, R49.reuse, RZ, 0xfc, !PT ;  /* 0x000000319fc77212 */ /* 0x080fe400078efcff */
[----:B------:R-:W-:Y:S02]  /*2060*/  LOP3.LUT R195, R161, R49, RZ, 0xfc, !PT ;  /* 0x00000031a1c37212 */ /* 0x000fe400078efcff */
[----:B------:R-:W-:-:S02]  /*2070*/  LOP3.LUT R221, R148, R48, RZ, 0xfc, !PT ;  /* 0x0000003094dd7212 */ /* 0x000fc400078efcff */
[-C--:B------:R-:W-:Y:S02]  /*2080*/  LOP3.LUT R217, R150, R48.reuse, RZ, 0xfc, !PT ;  /* 0x0000003096d97212 */ /* 0x080fe400078efcff */
[-C--:B------:R-:W-:Y:S02]  /*2090*/  LOP3.LUT R213, R152, R48.reuse, RZ, 0xfc, !PT ;  /* 0x0000003098d57212 */ /* 0x080fe400078efcff */
[-C--:B------:R-:W-:Y:S02]  /*20a0*/  LOP3.LUT R209, R154, R48.reuse, RZ, 0xfc, !PT ;  /* 0x000000309ad17212 */ /* 0x080fe400078efcff */
[-C--:B------:R-:W-:Y:S02]  /*20b0*/  LOP3.LUT R205, R156, R48.reuse, RZ, 0xfc, !PT ;  /* 0x000000309ccd7212 */ /* 0x080fe400078efcff */
[-C--:B------:R-:W-:Y:S02]  /*20c0*/  LOP3.LUT R201, R158, R48.reuse, RZ, 0xfc, !PT ;  /* 0x000000309ec97212 */ /* 0x080fe400078efcff */
        /* <DEDUP_REMOVED lines=15> */
[-C--:B-----5:R-:W-:Y:S02]  /*21c0*/  LOP3.LUT R121, R175, R49.reuse, RZ, 0xfc, !PT ;  /* 0x00000031af797212 */ /* 0x0a0fe400078efcff */
[----:B------:R-:W-:Y:S01]  /*21d0*/  LOP3.LUT R127, R178, R48, RZ, 0xfc, !PT ;  /* 0x00000030b27f7212 */ /* 0x000fe200078efcff */
[----:B------:R-:W-:Y:S01]  /*21e0*/  IMAD.SHL.U32 R48, R180, 0x40, RZ ;  /* 0x00000040b4307824 */ /* 0x000fe200078e00ff */
[----:B------:R-:W-:Y:S01]  /*21f0*/  LOP3.LUT R51, R177, R49, RZ, 0xfc, !PT ;  /* 0x00000031b1337212 */ /* 0x000fe200078efcff */
[----:B------:R-:W-:-:S04]  /*2200*/  IMAD.MOV.U32 R49, RZ, RZ, 0x4 ;  /* 0x00000004ff317424 */ /* 0x000fc800078e00ff */
[----:B------:R-:W-:-:S05]  /*2210*/  IMAD.WIDE R48, R48, R49, c[0x0][0x170] ;  /* 0x00005c0030307625 */ /* 0x000fca00078e0231 */
[----:B------:R-:W-:-:S05]  /*2220*/  IADD3 R176, P1, R48, R221, RZ ;  /* 0x000000dd30b07210 */ /* 0x000fca0007f3e0ff */
[----:B------:R-:W-:Y:S01]  /*2230*/  IMAD.X R177, R49, 0x1, R223, P1 ;  /* 0x0000000131b17824 */ /* 0x000fe200008e06df */
        /* <DEDUP_REMOVED lines=27> */
[----:B------:R-:W-:Y:S02]  /*23f0*/  IMAD.X R149, R49, 0x1, R121, P1 ;  /* 0x0000000131957824 */ /* 0x000fe400008e0679 */
[----:B------:R-:W-:Y:S08]  /*2400*/  HMMA.16816.F32 R120, R104, R122, R44 ;  /* 0x0000007a6878723c */ /* 0x000ff0000000182c */
[C---:B------:R-:W5:Y:S08]  /*2410*/  HMMA.16816.F32 R44, R68.reuse, R64, RZ ;  /* 0x00000040442c723c */ /* 0x040f7000000018ff */
[----:B------:R5:W5:Y:S01]  /*2420*/  HMMA.16816.F32 R68, R68, R66, RZ ;  /* 0x000000424444723c */ /* 0x000b6200000018ff */
[----:B------:R-:W-:Y:S01]  /*2430*/  IADD3 R126, P1, R48, R127, RZ ;  /* 0x0000007f307e7210 */ /* 0x000fe20007f3e0ff */
[----:B-----5:R-:W-:-:S14]  /*2440*/  LDSM.16.M88.4 R64, [R184+0x2000] ;  /* 0x00200000b840783b */ /* 0x020fdc0000000200 */
[C---:B------:R-:W5:Y:S08]  /*2450*/  HMMA.16816.F32 R44, R112.reuse, R116, R44 ;  /* 0x00000074702c723c */ /* 0x040f70000000182c */
[----:B------:R5:W5:Y:S01]  /*2460*/  HMMA.16816.F32 R68, R112, R118, R68 ;  /* 0x000000767044723c */ /* 0x000b620000001844 */
[----:B------:R-:W-:Y:S01]  /*2470*/  IMAD.X R127, R49, 0x1, R51, P1 ;  /* 0x00000001317f7824 */ /* 0x000fe200008e0633 */
[----:B-----5:R-:W-:Y:S04]  /*2480*/  LDSM.16.M88.4 R112, [R182+0x2000] ;  /* 0x00200000b670783b */ /* 0x020fe80000000200 */
[----:B------:R-:W0:Y:S04]  /*2490*/  LDSM.16.M88.4 R48, [R182] ;  /* 0x00000000b630783b */ /* 0x000e280000000200 */
[----:B------:R-:W-:Y:S06]  /*24a0*/  LDSM.16.M88.4 R116, [R145+0x1000] ;  /* 0x001000009174783b */ /* 0x000fec0000000200 */
[C---:B------:R-:W5:Y:S08]  /*24b0*/  HMMA.16816.F32 R44, R104.reuse, R108, R44 ;  /* 0x0000006c682c723c */ /* 0x040f70000000182c */
[----:B------:R5:W5:Y:S02]  /*24c0*/  HMMA.16816.F32 R104, R104, R110, R68 ;  /* 0x0000006e6868723c */ /* 0x000b640000001844 */
[----:B-----5:R-:W1:Y:S04]  /*24d0*/  LDSM.16.M88.4 R68, [R184] ;  /* 0x00000000b844783b */ /* 0x020e680000000200 */
[----:B------:R-:W2:Y:S02]  /*24e0*/  LDSM.16.M88.4 R108, [R182+0x1000] ;  /* 0x00100000b66c783b */ /* 0x000ea40000000200 */
[C---:B0-----:R-:W-:Y:S08]  /*24f0*/  HMMA.16816.F32 R76, R64.reuse, R48, R76 ;  /* 0x00000030404c723c */ /* 0x041ff0000000184c */
[----:B------:R-:W-:Y:S08]  /*2500*/  HMMA.16816.F32 R80, R64, R50, R80 ;  /* 0x000000324050723c */ /* 0x000ff00000001850 */
[C---:B-1----:R-:W5:Y:S08]  /*2510*/  HMMA.16816.F32 R84, R68.reuse, R48, R84 ;  /* 0x000000304454723c */ /* 0x042f700000001854 */
[C---:B------:R5:W5:Y:S02]  /*2520*/  HMMA.16816.F32 R60, R68.reuse, R50, R60 ;  /* 0x00000032443c723c */ /* 0x040b64000000183c */
[----:B-----5:R-:W0:Y:S06]  /*2530*/  LDSM.16.M88.4 R48, [R182+0x3000] ;  /* 0x00300000b630783b */ /* 0x020e2c0000000200 */
[-C--:B--2---:R-:W-:Y:S08]  /*2540*/  HMMA.16816.F32 R100, R68, R108.reuse, R100 ;  /* 0x0000006c4464723c */ /* 0x084ff00000001864 */
[----:B------:R-:W-:Y:S08]  /*2550*/  HMMA.16816.F32 R96, R64, R108, R96 ;  /* 0x0000006c4060723c */ /* 0x000ff00000001860 */
[C---:B------:R-:W-:Y:S08]  /*2560*/  HMMA.16816.F32 R72, R68.reuse, R110, R72 ;  /* 0x0000006e4448723c */ /* 0x040ff00000001848 */
[C---:B------:R-:W5:Y:S08]  /*2570*/  HMMA.16816.F32 R52, R68.reuse, R112, R52 ;  /* 0x000000704434723c */ /* 0x040f700000001834 */
[C---:B------:R-:W5:Y:S08]  /*2580*/  HMMA.16816.F32 R56, R68.reuse, R114, R56 ;  /* 0x000000724438723c */ /* 0x040f700000001838 */
[C---:B0-----:R-:W5:Y:S08]  /*2590*/  HMMA.16816.F32 R132, R68.reuse, R48, R132 ;  /* 0x000000304484723c */ /* 0x041f700000001884 */
[----:B------:R5:W5:Y:S02]  /*25a0*/  HMMA.16816.F32 R128, R68, R50, R128 ;  /* 0x000000324480723c */ /* 0x000b640000001880 */
[----:B-----5:R-:W-:Y:S06]  /*25b0*/  LDSM.16.M88.4 R68, [R181+0x2000] ;  /* 0x00200000b544783b */ /* 0x020fec0000000200 */
[C---:B------:R5:W-:Y:S02]  /*25c0*/  HMMA.16816.F32 R88, R64.reuse, R110, R88 ;  /* 0x0000006e4058723c */ /* 0x040be40000001858 */
[----:B-----5:R-:W-:Y:S06]  /*25d0*/  LDSM.16.M88.4 R108, [R181] ;  /* 0x00000000b56c783b */ /* 0x020fec0000000200 */
[C---:B------:R-:W5:Y:S08]  /*25e0*/  HMMA.16816.F32 R92, R64.reuse, R112, R92 ;  /* 0x00000070405c723c */ /* 0x040f70000000185c */
[C---:B------:R5:W5:Y:S02]  /*25f0*/  HMMA.16816.F32 R120, R64.reuse, R114, R120 ;  /* 0x000000724078723c */ /* 0x040b640000001878 */
[----:B-----5:R-:W0:Y:S06]  /*2600*/  LDSM.16.M88.4 R112, [R179] ;  /* 0x00000000b370783b */ /* 0x020e2c0000000200 */
[C---:B------:R-:W5:Y:S08]  /*2610*/  HMMA.16816.F32 R44, R64.reuse, R48, R44 ;  /* 0x00000030402c723c */ /* 0x040f70000000182c */
[----:B------:R5:W5:Y:S02]  /*2620*/  HMMA.16816.F32 R104, R64, R50, R104 ;  /* 0x000000324068723c */ /* 0x000b640000001868 */
[----:B-----5:R-:W1:Y:S04]  /*2630*/  LDSM.16.M88.4 R64, [R179+0x2000] ;  /* 0x00200000b340783b */ /* 0x020e680000000200 */
[----:B------:R-:W2:Y:S02]  /*2640*/  LDSM.16.M88.4 R48, [R179+0x3000] ;  /* 0x00300000b330783b */ /* 0x000ea40000000200 */
[-C--:B0-----:R-:W-:Y:S08]  /*2650*/  HMMA.16816.F32 R84, R108, R112.reuse, R84 ;  /* 0x000000706c54723c */ /* 0x081ff00000001854 */
[----:B------:R-:W-:Y:S08]  /*2660*/  HMMA.16816.F32 R76, R68, R112, R76 ;  /* 0x00000070444c723c */ /* 0x000ff0000000184c */
[-C--:B------:R-:W-:Y:S08]  /*2670*/  HMMA.16816.F32 R60, R108, R114.reuse, R60 ;  /* 0x000000726c3c723c */ /* 0x080ff0000000183c */
[----:B------:R5:W-:Y:S02]  /*2680*/  HMMA.16816.F32 R80, R68, R114, R80 ;  /* 0x000000724450723c */ /* 0x000be40000001850 */
[----:B-----5:R-:W0:Y:S06]  /*2690*/  LDSM.16.M88.4 R112, [R179+0x1000] ;  /* 0x00100000b370783b */ /* 0x020e2c0000000200 */
[C---:B-1----:R-:W-:Y:S08]  /*26a0*/  HMMA.16816.F32 R52, R108.reuse, R64, R52 ;  /* 0x000000406c34723c */ /* 0x042ff00000001834 */
[C---:B------:R-:W-:Y:S08]  /*26b0*/  HMMA.16816.F32 R56, R108.reuse, R66, R56 ;  /* 0x000000426c38723c */ /* 0x040ff00000001838 */
[C---:B--2---:R-:W-:Y:S08]  /*26c0*/  HMMA.16816.F32 R132, R108.reuse, R48, R132 ;  /* 0x000000306c84723c */ /* 0x044ff00000001884 */
[----:B------:R-:W-:Y:S08]  /*26d0*/  HMMA.16816.F32 R128, R108, R50, R128 ;  /* 0x000000326c80723c */ /* 0x000ff00000001880 */
[----:B------:R-:W-:Y:S08]  /*26e0*/  HMMA.16816.F32 R92, R68, R64, R92 ;  /* 0x00000040445c723c */ /* 0x000ff0000000185c */
[C---:B0-----:R-:W-:Y:S08]  /*26f0*/  HMMA.16816.F32 R100, R108.reuse, R112, R100 ;  /* 0x000000706c64723c */ /* 0x041ff00000001864 */
[----:B------:R5:W-:Y:S02]  /*2700*/  HMMA.16816.F32 R72, R108, R114, R72 ;  /* 0x000000726c48723c */ /* 0x000be40000001848 */
[----:B-----5:R-:W0:Y:S06]  /*2710*/  LDSM.16.M88.4 R108, [R146+0x2000] ;  /* 0x00200000926c783b */ /* 0x020e2c0000000200 */
[C---:B------:R-:W5:Y:S08]  /*2720*/  HMMA.16816.F32 R96, R68.reuse, R112, R96 ;  /* 0x000000704460723c */ /* 0x040f700000001860 */
[C---:B------:R5:W5:Y:S02]  /*2730*/  HMMA.16816.F32 R88, R68.reuse, R114, R88 ;  /* 0x000000724458723c */ /* 0x040b640000001858 */
[----:B-----5:R-:W1:Y:S06]  /*2740*/  LDSM.16.M88.4 R112, [R145] ;  /* 0x000000009170783b */ /* 0x020e6c0000000200 */
[C---:B------:R5:W5:Y:S02]  /*2750*/  HMMA.16816.F32 R120, R68.reuse, R66, R120 ;  /* 0x000000424478723c */ /* 0x040b640000001878 */
[----:B-----5:R-:W2:Y:S06]  /*2760*/  LDSM.16.M88.4 R64, [R146] ;  /* 0x000000009240783b */ /* 0x020eac0000000200 */
[C---:B------:R-:W5:Y:S08]  /*2770*/  HMMA.16816.F32 R44, R68.reuse, R48, R44 ;  /* 0x00000030442c723c */ /* 0x040f70000000182c */
[----:B------:R5:W5:Y:S02]  /*2780*/  HMMA.16816.F32 R104, R68, R50, R104 ;  /* 0x000000324468723c */ /* 0x000b640000001868 */
[----:B-----5:R-:W3:Y:S04]  /*2790*/  LDSM.16.M88.4 R68, [R145+0x2000] ;  /* 0x002000009144783b */ /* 0x020ee80000000200 */
[----:B------:R-:W4:Y:S02]  /*27a0*/  LDSM.16.M88.4 R48, [R145+0x3000] ;  /* 0x003000009130783b */ /* 0x000f240000000200 */
[C---:B0-----:R-:W-:Y:S08]  /*27b0*/  HMMA.16816.F32 R96, R108.reuse, R116, R96 ;  /* 0x000000746c60723c */ /* 0x041ff00000001860 */
[C---:B------:R-:W-:Y:S08]  /*27c0*/  HMMA.16816.F32 R88, R108.reuse, R118, R88 ;  /* 0x000000766c58723c */ /* 0x040ff00000001858 */
[-C--:B-1----:R-:W-:Y:S08]  /*27d0*/  HMMA.16816.F32 R76, R108, R112.reuse, R76 ;  /* 0x000000706c4c723c */ /* 0x082ff0000000184c */
[C---:B--2---:R-:W-:Y:S08]  /*27e0*/  HMMA.16816.F32 R84, R64.reuse, R112, R84 ;  /* 0x000000704054723c */ /* 0x044ff00000001854 */
[C---:B------:R-:W-:Y:S08]  /*27f0*/  HMMA.16816.F32 R60, R64.reuse, R114, R60 ;  /* 0x00000072403c723c */ /* 0x040ff0000000183c */
[C---:B------:R-:W-:Y:S08]  /*2800*/  HMMA.16816.F32 R100, R64.reuse, R116, R100 ;  /* 0x000000744064723c */ /* 0x040ff00000001864 */
[C---:B------:R5:W-:Y:S02]  /*2810*/  HMMA.16816.F32 R72, R64.reuse, R118, R72 ;  /* 0x000000764048723c */ /* 0x040be40000001848 */
[----:B-----5:R-:W-:Y:S06]  /*2820*/  LDSM.16.M88.4 R116, [R142+0x1000] ;  /* 0x001000008e74783b */ /* 0x020fec0000000200 */
[C---:B---3--:R-:W-:Y:S08]  /*2830*/  HMMA.16816.F32 R52, R64.reuse, R68, R52 ;  /* 0x000000444034723c */ /* 0x048ff00000001834 */
[C---:B------:R-:W-:Y:S08]  /*2840*/  HMMA.16816.F32 R56, R64.reuse, R70, R56 ;  /* 0x000000464038723c */ /* 0x040ff00000001838 */
[C---:B----4-:R-:W5:Y:S08]  /*2850*/  HMMA.16816.F32 R132, R64.reuse, R48, R132 ;  /* 0x000000304084723c */ /* 0x050f700000001884 */
[----:B------:R5:W5:Y:S02]  /*2860*/  HMMA.16816.F32 R128, R64, R50, R128 ;  /* 0x000000324080723c */ /* 0x000b640000001880 */
[----:B-----5:R-:W-:Y:S06]  /*2870*/  LDSM.16.M88.4 R64, [R144+0x3000] ;  /* 0x003000009040783b */ /* 0x020fec0000000200 */
[C---:B------:R5:W5:Y:S02]  /*2880*/  HMMA.16816.F32 R80, R108.reuse, R114, R80 ;  /* 0x000000726c50723c */ /* 0x040b640000001850 */
[----:B-----5:R-:W0:Y:S06]  /*2890*/  LDSM.16.M88.4 R112, [R143] ;  /* 0x000000008f70783b */ /* 0x020e2c0000000200 */
[C---:B------:R-:W5:Y:S08]  /*28a0*/  HMMA.16816.F32 R92, R108.reuse, R68, R92 ;  /* 0x000000446c5c723c */ /* 0x040f70000000185c */
[C---:B------:R5:W5:Y:S02]  /*28b0*/  HMMA.16816.F32 R120, R108.reuse, R70, R120 ;  /* 0x000000466c78723c */ /* 0x040b640000001878 */
[----:B-----5:R-:W1:Y:S06]  /*28c0*/  LDSM.16.M88.4 R68, [R144+0x2000] ;  /* 0x002000009044783b */ /* 0x020e6c0000000200 */
[C---:B------:R-:W5:Y:S08]  /*28d0*/  HMMA.16816.F32 R44, R108.reuse, R48, R44 ;  /* 0x000000306c2c723c */ /* 0x040f70000000182c */
[----:B------:R5:W5:Y:S02]  /*28e0*/  HMMA.16816.F32 R104, R108, R50, R104 ;  /* 0x000000326c68723c */ /* 0x000b640000001868 */
[----:B-----5:R-:W2:Y:S04]  /*28f0*/  LDSM.16.M88.4 R48, [R144] ;  /* 0x000000009030783b */ /* 0x020ea80000000200 */
[----:B------:R-:W3:Y:S02]  /*2900*/  LDSM.16.M88.4 R108, [R144+0x1000] ;  /* 0x00100000906c783b */ /* 0x000ee40000000200 */
[C---:B0-----:R-:W-:Y:S08]  /*2910*/  HMMA.16816.F32 R132, R112.reuse, R64, R132 ;  /* 0x000000407084723c */ /* 0x041ff00000001884 */
[C---:B------:R-:W-:Y:S08]  /*2920*/  HMMA.16816.F32 R128, R112.reuse, R66, R128 ;  /* 0x000000427080723c */ /* 0x040ff00000001880 */
[C---:B-1----:R-:W-:Y:S08]  /*2930*/  HMMA.16816.F32 R52, R112.reuse, R68, R52 ;  /* 0x000000447034723c */ /* 0x042ff00000001834 */
[C---:B------:R-:W-:Y:S08]  /*2940*/  HMMA.16816.F32 R56, R112.reuse, R70, R56 ;  /* 0x000000467038723c */ /* 0x040ff00000001838 */
[C---:B--2---:R-:W-:Y:S08]  /*2950*/  HMMA.16816.F32 R84, R112.reuse, R48, R84 ;  /* 0x000000307054723c */ /* 0x044ff00000001854 */
[C---:B------:R-:W-:Y:S08]  /*2960*/  HMMA.16816.F32 R60, R112.reuse, R50, R60 ;  /* 0x00000032703c723c */ /* 0x040ff0000000183c */
[C---:B---3--:R-:W5:Y:S08]  /*2970*/  HMMA.16816.F32 R100, R112.reuse, R108, R100 ;  /* 0x0000006c7064723c */ /* 0x048f700000001864 */
[----:B------:R5:W5:Y:S02]  /*2980*/  HMMA.16816.F32 R72, R112, R110, R72 ;  /* 0x0000006e7048723c */ /* 0x000b640000001848 */
[----:B-----5:R-:W0:Y:S04]  /*2990*/  LDSM.16.M88.4 R112, [R143+0x2000] ;  /* 0x002000008f70783b */ /* 0x020e280000000200 */
[----:B------:R-:W1:Y:S02]  /*29a0*/  S2R R124, SR_TID.X ;  /* 0x00000000007c7919 */ /* 0x000e640000002100 */
[C---:B0-----:R-:W5:Y:S08]  /*29b0*/  HMMA.16816.F32 R76, R112.reuse, R48, R76 ;  /* 0x00000030704c723c */ /* 0x041f70000000184c */
[C---:B------:R5:W5:Y:S02]  /*29c0*/  HMMA.16816.F32 R80, R112.reuse, R50, R80 ;  /* 0x000000327050723c */ /* 0x040b640000001850 */
[----:B-----5:R-:W0:Y:S06]  /*29d0*/  LDSM.16.M88.4 R48, [R141] ;  /* 0x000000008d30783b */ /* 0x020e2c0000000200 */
[C---:B------:R-:W5:Y:S08]  /*29e0*/  HMMA.16816.F32 R96, R112.reuse, R108, R96 ;  /* 0x0000006c7060723c */ /* 0x040f700000001860 */
[C---:B------:R5:W5:Y:S02]  /*29f0*/  HMMA.16816.F32 R88, R112.reuse, R110, R88 ;  /* 0x0000006e7058723c */ /* 0x040b640000001858 */
[----:B-----5:R-:W2:Y:S06]  /*2a00*/  LDSM.16.M88.4 R108, [R142+0x2000] ;  /* 0x002000008e6c783b */ /* 0x020eac0000000200 */
[C---:B------:R-:W5:Y:S08]  /*2a10*/  HMMA.16816.F32 R92, R112.reuse, R68, R92 ;  /* 0x00000044705c723c */ /* 0x040f70000000185c */
[C---:B------:R5:W5:Y:S02]  /*2a20*/  HMMA.16816.F32 R120, R112.reuse, R70, R120 ;  /* 0x000000467078723c */ /* 0x040b640000001878 */
[----:B-----5:R-:W3:Y:S06]  /*2a30*/  LDSM.16.M88.4 R68, [R142] ;  /* 0x000000008e44783b */ /* 0x020eec0000000200 */
[C---:B------:R-:W5:Y:S08]  /*2a40*/  HMMA.16816.F32 R44, R112.reuse, R64, R44 ;  /* 0x00000040702c723c */ /* 0x040f70000000182c */
[----:B------:R5:W5:Y:S02]  /*2a50*/  HMMA.16816.F32 R112, R112, R66, R104 ;  /* 0x000000427070723c */ /* 0x000b640000001868 */
[----:B-----5:R-:W4:Y:S04]  /*2a60*/  LDSM.16.M88.4 R64, [R142+0x3000] ;  /* 0x003000008e40783b */ /* 0x020f280000000200 */
[----:B------:R-:W1:Y:S02]  /*2a70*/  LDSM.16.M88.4 R104, [R141+0x2000] ;  /* 0x002000008d68783b */ /* 0x000e640000000200 */
[C---:B0-----:R-:W-:Y:S08]  /*2a80*/  HMMA.16816.F32 R100, R48.reuse, R116, R100 ;  /* 0x000000743064723c */ /* 0x041ff00000001864 */
[C---:B------:R-:W-:Y:S08]  /*2a90*/  HMMA.16816.F32 R72, R48.reuse, R118, R72 ;  /* 0x000000763048723c */ /* 0x040ff00000001848 */
[C---:B--2---:R-:W-:Y:S08]  /*2aa0*/  HMMA.16816.F32 R52, R48.reuse, R108, R52 ;  /* 0x0000006c3034723c */ /* 0x044ff00000001834 */
[C---:B---3--:R-:W5:Y:S08]  /*2ab0*/  HMMA.16816.F32 R84, R48.reuse, R68, R84 ;  /* 0x000000443054723c */ /* 0x048f700000001854 */
[C---:B------:R-:W5:Y:S08]  /*2ac0*/  HMMA.16816.F32 R60, R48.reuse, R70, R60 ;  /* 0x00000046303c723c */ /* 0x040f70000000183c */
[C---:B------:R-:W5:Y:S08]  /*2ad0*/  HMMA.16816.F32 R56, R48.reuse, R110, R56 ;  /* 0x0000006e3038723c */ /* 0x040f700000001838 */
[C---:B----4-:R-:W5:Y:S08]  /*2ae0*/  HMMA.16816.F32 R132, R48.reuse, R64, R132 ;  /* 0x000000403084723c */ /* 0x050f700000001884 */
[----:B------:R5:W5:Y:S07]  /*2af0*/  HMMA.16816.F32 R128, R48, R66, R128 ;  /* 0x000000423080723c */ /* 0x000b6e0000001880 */
[--C-:B-1---5:R-:W-:Y:S01]  /*2b00*/  SHF.R.U32.HI R51, RZ, 0x5, R124.reuse ;  /* 0x00000005ff337819 */ /* 0x122fe2000001167c */
[----:B------:R-:W5:Y:S01]  /*2b10*/  HMMA.16816.F32 R76, R104, R68, R76 ;  /* 0x00000044684c723c */ /* 0x000f62000000184c */
[----:B------:R-:W-:-:S02]  /*2b20*/  SHF.R.U32.HI R48, RZ, 0x2, R124 ;  /* 0x00000002ff307819 */ /* 0x000fc4000001167c */
[----:B------:R-:W-:Y:S01]  /*2b30*/  SGXT.U32 R51, R51, 0x1 ;  /* 0x000000013333781a */ /* 0x000fe20000000000 */
[----:B------:R-:W-:-:S04]  /*2b40*/  IMAD.SHL.U32 R49, R124, 0x2, RZ ;  /* 0x000000027c317824 */ /* 0x000fc800078e00ff */
[----:B------:R-:W5:Y:S01]  /*2b50*/  HMMA.16816.F32 R80, R104, R70, R80 ;  /* 0x000000466850723c */ /* 0x000f620000001850 */
[----:B------:R-:W-:Y:S01]  /*2b60*/  IMAD.SHL.U32 R51, R51, 0x10, RZ ;  /* 0x0000001033337824 */ /* 0x000fe200078e00ff */
[----:B------:R-:W-:-:S06]  /*2b70*/  SGXT.U32 R48, R48, 0x3 ;  /* 0x000000033030781a */ /* 0x000fcc0000000000 */
[C---:B------:R-:W5:Y:S08]  /*2b80*/  HMMA.16816.F32 R96, R104.reuse, R116, R96 ;  /* 0x000000746860723c */ /* 0x040f700000001860 */
[C---:B------:R-:W5:Y:S08]  /*2b90*/  HMMA.16816.F32 R88, R104.reuse, R118, R88 ;  /* 0x000000766858723c */ /* 0x040f700000001858 */
[C---:B------:R5:W5:Y:S08]  /*2ba0*/  HMMA.16816.F32 R92, R104.reuse, R108, R92 ;  /* 0x0000006c685c723c */ /* 0x040b70000000185c */
[C---:B------:R5:W5:Y:S08]  /*2bb0*/  HMMA.16816.F32 R120, R104.reuse, R110, R120 ;  /* 0x0000006e6878723c */ /* 0x040b700000001878 */
[C---:B------:R-:W5:Y:S08]  /*2bc0*/  HMMA.16816.F32 R44, R104.reuse, R64, R44 ;  /* 0x00000040682c723c */ /* 0x040f70000000182c */
[----:B------:R5:W5:Y:S01]  /*2bd0*/  HMMA.16816.F32 R112, R104, R66, R112 ;  /* 0x000000426870723c */ /* 0x000b620000001870 */
[----:B------:R-:W-:-:S02]  /*2be0*/  LOP3.LUT R48, R51, R48, RZ, 0xfc, !PT ;  /* 0x0000003033307212 */ /* 0x000fc400078efcff */
[----:B------:R-:W-:Y:S01]  /*2bf0*/  LOP3.LUT R49, R49, 0x6, RZ, 0xc0, !PT ;  /* 0x0000000631317812 */ /* 0x000fe200078ec0ff */
[----:B-----5:R-:W-:Y:S01]  /*2c00*/  IMAD R109, R140, 0x44, R125 ;  /* 0x000000448c6d7824 */ /* 0x020fe200078e027d */
[----:B------:R-:W-:Y:S01]  /*2c10*/  LOP3.LUT R111, R124, 0x3f, RZ, 0xc0, !PT ;  /* 0x0000003f7c6f7812 */ /* 0x000fe200078ec0ff */
[----:B------:R-:W-:Y:S06]  /*2c20*/  BAR.SYNC 0x0 ;  /* 0x0000000000007b1d */ /* 0x000fec0000000000 */
[----:B------:R-:W-:Y:S02]  /*2c30*/  IMAD R108, R48, 0x44, R49 ;  /* 0x00000044306c7824 */ /* 0x000fe400078e0231 */
[----:B------:R-:W-:-:S03]  /*2c40*/  IMAD.SHL.U32 R111, R111, 0x2, RZ ;  /* 0x000000026f6f7824 */ /* 0x000fc600078e00ff */
[----:B------:R-:W-:Y:S04]  /*2c50*/  STS.64 [R108.X4], R84 ;  /* 0x000000546c007388 */ /* 0x000fe80000004a00 */
[----:B------:R-:W-:Y:S04]  /*2c60*/  STS.64 [R108.X4+0x880], R86 ;  /* 0x000880566c007388 */ /* 0x000fe80000004a00 */
        /* <DEDUP_REMOVED lines=14> */
[----:B------:R-:W-:Y:S06]  /*2d50*/  BAR.SYNC 0x0 ;  /* 0x0000000000007b1d */ /* 0x000fec0000000000 */
[----:B------:R-:W-:Y:S01]  /*2d60*/  LDS.128 R60, [R109.X4] ;  /* 0x000000006d3c7984 */ /* 0x000fe20000004c00 */
[----:B------:R-:W-:-:S03]  /*2d70*/  IMAD.SHL.U32 R140, R140, 0x2, RZ ;  /* 0x000000028c8c7824 */ /* 0x000fc600078e00ff */
[----:B------:R-:W-:Y:S04]  /*2d80*/  LDS.128 R48, [R109.X4+0x440] ;  /* 0x000440006d307984 */ /* 0x000fe80000004c00 */
[----:B------:R-:W-:Y:S04]  /*2d90*/  LDS.128 R52, [R109.X4+0x880] ;  /* 0x000880006d347984 */ /* 0x000fe80000004c00 */
[----:B------:R-:W-:Y:S04]  /*2da0*/  LDS.128 R64, [R109.X4+0xcc0] ;  /* 0x000cc0006d407984 */ /* 0x000fe80000004c00 */
[----:B------:R-:W-:Y:S04]  /*2db0*/  LDS.128 R72, [R109.X4+0x1100] ;  /* 0x001100006d487984 */ /* 0x000fe80000004c00 */
[----:B------:R-:W-:Y:S04]  /*2dc0*/  LDS.128 R84, [R109.X4+0x1540] ;  /* 0x001540006d547984 */ /* 0x000fe80000004c00 */
[----:B------:R-:W-:Y:S04]  /*2dd0*/  LDS.128 R68, [R109.X4+0x1980] ;  /* 0x001980006d447984 */ /* 0x000fe80000004c00 */
[----:B------:R-:W-:Y:S04]  /*2de0*/  LDS.128 R56, [R109.X4+0x1dc0] ;  /* 0x001dc0006d387984 */ /* 0x000fe80000004c00 */
[----:B------:R-:W-:Y:S06]  /*2df0*/  BAR.SYNC 0x0 ;  /* 0x0000000000007b1d */ /* 0x000fec0000000000 */
        /* <DEDUP_REMOVED lines=17> */
[----:B------:R-:W-:Y:S04]  /*2f10*/  LDS.128 R76, [R109.X4] ;  /* 0x000000006d4c7984 */ /* 0x000fe80000004c00 */
        /* <DEDUP_REMOVED lines=8> */
[----:B------:R-:W-:Y:S04]  /*2fa0*/  STS.U16 [R111], R4 ;  /* 0x000000046f007388 */ /* 0x000fe80000000400 */
[----:B------:R-:W-:Y:S06]  /*2fb0*/  BAR.SYNC 0x0 ;  /* 0x0000000000007b1d */ /* 0x000fec0000000000 */
[----:B------:R-:W0:Y:S01]  /*2fc0*/  LDS.U16 R63, [R140] ;  /* 0x000000008c3f7984 */ /* 0x000e220000000400 */
[----:B------:R-:W-:-:S04]  /*2fd0*/  SHF.R.U32.HI R108, RZ, 0x4, R124 ;  /* 0x00000004ff6c7819 */ /* 0x000fc8000001167c */
[----:B------:R-:W-:Y:S02]  /*2fe0*/  SGXT.U32 R108, R108, 0x2 ;  /* 0x000000026c6c781a */ /* 0x000fe40000000000 */
[C---:B------:R-:W-:Y:S02]  /*2ff0*/  LOP3.LUT R109, R125.reuse, 0x1, RZ, 0xfc, !PT ;  /* 0x000000017d6d7812 */ /* 0x040fe400078efcff */
[-C--:B------:R-:W-:Y:S02]  /*3000*/  ISETP.GT.U32.AND P1, PT, R108, R125.reuse, PT ;  /* 0x0000007d6c00720c */ /* 0x080fe40003f24070 */
[----:B------:R-:W-:Y:S01]  /*3010*/  LOP3.LUT R111, R125, 0x2, RZ, 0xfc, !PT ;  /* 0x000000027d6f7812 */ /* 0x000fe200078efcff */
[----:B0-----:R-:W-:Y:S01]  /*3020*/  HADD2.F32 R113, -RZ, R63.H0_H0 ;  /* 0x2000003fff717230 */ /* 0x001fe20000004100 */
[----:B------:R-:W-:-:S04]  /*3030*/  LOP3.LUT R63, R18, R125, RZ, 0xfc, !PT ;  /* 0x0000007d123f7212 */ /* 0x000fc800078efcff */
[-C--:B------:R-:W-:Y:S01]  /*3040*/  FMUL R60, R60, R113.reuse ;  /* 0x000000713c3c7220 */ /* 0x080fe20000400000 */
[-C--:B------:R-:W-:Y:S02]  /*3050*/  ISETP.GE.AND P3, PT, R63, R0.reuse, PT ;  /* 0x000000003f00720c */ /* 0x080fe40003f66270 */
[----:B------:R-:W-:Y:S01]  /*3060*/  LOP3.LUT R63, R18, 0x1, R125, 0xfe, !PT ;  /* 0x00000001123f7812 */ /* 0x000fe200078efe7d */
[----:B------:R-:W-:Y:S01]  /*3070*/  FMUL R61, R61, R113 ;  /* 0x000000713d3d7220 */ /* 0x000fe20000400000 */
[----:B------:R-:W-:Y:S02]  /*3080*/  SEL R60, R60, RZ, !P3 ;  /* 0x000000ff3c3c7207 */ /* 0x000fe40005800000 */
[----:B------:R-:W-:Y:S02]  /*3090*/  ISETP.GE.AND P2, PT, R63, R0, PT ;  /* 0x000000003f00720c */ /* 0x000fe40003f46270 */
[----:B------:R-:W-:Y:S02]  /*30a0*/  SEL R60, R60, RZ, P1 ;  /* 0x000000ff3c3c7207 */ /* 0x000fe40000800000 */
[----:B------:R-:W-:-:S02]  /*30b0*/  SEL R61, R61, RZ, !P2 ;  /* 0x000000ff3d3d7207 */ /* 0x000fc40005000000 */
[----:B------:R-:W-:-:S04]  /*30c0*/  ISETP.GT.U32.AND P1, PT, R108, R109, PT ;  /* 0x0000006d6c00720c */ /* 0x000fc80003f24070 */
[----:B------:R-:W-:Y:S02]  /*30d0*/  SEL R4, R61, RZ, P1 ;  /* 0x000000ff3d047207 */ /* 0x000fe40000800000 */
[----:B------:R-:W-:Y:S01]  /*30e0*/  LOP3.LUT R61, R18, 0x2, R125, 0xfe, !PT ;  /* 0x00000002123d7812 */ /* 0x000fe200078efe7d */
[----:B------:R-:W-:-:S03]  /*30f0*/  FMUL R62, R113, R62 ;  /* 0x0000003e713e7220 */ /* 0x000fc60000400000 */
[----:B------:R-:W-:Y:S02]  /*3100*/  ISETP.GE.AND P1, PT, R61, R0, PT ;  /* 0x000000003d00720c */ /* 0x000fe40003f26270 */
[----:B------:R-:W-:Y:S02]  /*3110*/  ISETP.GT.U32.AND P6, PT, R108, R111, PT ;  /* 0x0000006f6c00720c */ /* 0x000fe40003fc4070 */
[----:B------:R-:W-:-:S04]  /*3120*/  SEL R62, R62, RZ, !P1 ;  /* 0x000000ff3e3e7207 */ /* 0x000fc80004800000 */
[----:B------:R-:W-:Y:S02]  /*3130*/  SEL R62, R62, RZ, P6 ;  /* 0x000000ff3e3e7207 */ /* 0x000fe40003000000 */
[----:B------:R-:W-:-:S04]  /*3140*/  ISETP.GE.AND P6, PT, R5, R0, PT ;  /* 0x000000000500720c */ /* 0x000fc80003fc6270 */
[----:B------:R-:W-:Y:S02]  /*3150*/  SEL R61, R4, RZ, !P6 ;  /* 0x000000ff043d7207 */ /* 0x000fe40007000000 */
[----:B------:R-:W0:Y:S01]  /*3160*/  LDS.U16 R4, [R140+0x8] ;  /* 0x000008008c047984 */ /* 0x000e220000000400 */
[----:B------:R-:W-:Y:S01]  /*3170*/  SEL R60, R60, RZ, !P6 ;  /* 0x000000ff3c3c7207 */ /* 0x000fe20007000000 */
[----:B------:R-:W-:Y:S01]  /*3180*/  IMAD.MOV.U32 R63, RZ, RZ, RZ ;  /* 0x000000ffff3f7224 */ /* 0x000fe200078e00ff */
[----:B------:R-:W-:-:S05]  /*3190*/  SEL R62, R62, RZ, !P6 ;  /* 0x000000ff3e3e7207 */ /* 0x000fca0007000000 */
[----:B------:R-:W-:Y:S01]  /*31a0*/  @P5 STG.E.128 [R176.64], R60 ;  /* 0x0000003cb0005986 */ /* 0x000fe2000c101d04 */
[----:B0-----:R-:W-:-:S05]  /*31b0*/  HADD2.F32 R4, -RZ, R4.H0_H0 ;  /* 0x20000004ff047230 */ /* 0x001fca0000004100 */
[-C--:B------:R-:W-:Y:S01]  /*31c0*/  FMUL R48, R48, R4.reuse ;  /* 0x0000000430307220 */ /* 0x080fe20000400000 */
[-C--:B------:R-:W-:Y:S01]  /*31d0*/  FMUL R49, R49, R4.reuse ;  /* 0x0000000431317220 */ /* 0x080fe20000400000 */
[-C--:B------:R-:W-:Y:S01]  /*31e0*/  FMUL R50, R50, R4.reuse ;  /* 0x0000000432327220 */ /* 0x080fe20000400000 */
[----:B------:R-:W-:Y:S02]  /*31f0*/  FMUL R51, R51, R4 ;  /* 0x0000000433337220 */ /* 0x000fe40000400000 */
[----:B------:R-:W0:Y:S01]  /*3200*/  LDS.U16 R4, [R140+0x10] ;  /* 0x000010008c047984 */ /* 0x000e220000000400 */
[----:B------:R-:W-:Y:S02]  /*3210*/  SEL R48, R48, RZ, !P3 ;  /* 0x000000ff30307207 */ /* 0x000fe40005800000 */
[----:B------:R-:W-:Y:S02]  /*3220*/  ISETP.GT.U32.AND P5, PT, R14, R125, PT ;  /* 0x0000007d0e00720c */ /* 0x000fe40003fa4070 */
[----:B------:R-:W-:-:S02]  /*3230*/  SEL R49, R49, RZ, !P2 ;  /* 0x000000ff31317207 */ /* 0x000fc40005000000 */
[----:B------:R-:W-:Y:S02]  /*3240*/  SEL R48, R48, RZ, P5 ;  /* 0x000000ff30307207 */ /* 0x000fe40002800000 */
[----:B------:R-:W-:Y:S02]  /*3250*/  ISETP.GT.U32.AND P5, PT, R14, R109, PT ;  /* 0x0000006d0e00720c */ /* 0x000fe40003fa4070 */
[----:B------:R-:W-:Y:S02]  /*3260*/  LOP3.LUT R5, R125, 0x3, RZ, 0xfc, !PT ;  /* 0x000000037d057812 */ /* 0x000fe400078efcff */
[----:B------:R-:W-:Y:S02]  /*3270*/  SEL R108, R49, RZ, P5 ;  /* 0x000000ff316c7207 */ /* 0x000fe40002800000 */
[----:B------:R-:W-:Y:S02]  /*3280*/  SEL R50, R50, RZ, !P1 ;  /* 0x000000ff32327207 */ /* 0x000fe40004800000 */
[----:B------:R-:W-:-:S02]  /*3290*/  ISETP.GT.U32.AND P5, PT, R14, R111, PT ;  /* 0x0000006f0e00720c */ /* 0x000fc40003fa4070 */
[----:B------:R-:W-:Y:S02]  /*32a0*/  LOP3.LUT R49, R18, 0x3, R125, 0xfe, !PT ;  /* 0x0000000312317812 */ /* 0x000fe400078efe7d */
[----:B------:R-:W-:Y:S02]  /*32b0*/  ISETP.GT.U32.AND P6, PT, R14, R5, PT ;  /* 0x000000050e00720c */ /* 0x000fe40003fc4070 */
[----:B------:R-:W-:Y:S02]  /*32c0*/  SEL R50, R50, RZ, P5 ;  /* 0x000000ff32327207 */ /* 0x000fe40002800000 */
[----:B------:R-:W-:-:S04]  /*32d0*/  ISETP.GE.AND P5, PT, R49, R0, PT ;  /* 0x000000003100720c */ /* 0x000fc80003fa6270 */
[----:B------:R-:W-:Y:S01]  /*32e0*/  SEL R51, R51, RZ, !P5 ;  /* 0x000000ff33337207 */ /* 0x000fe20006800000 */
[----:B0-----:R-:W-:-:S03]  /*32f0*/  HADD2.F32 R14, -RZ, R4.H0_H0 ;  /* 0x20000004ff0e7230 */ /* 0x001fc60000004100 */
[----:B------:R-:W-:Y:S02]  /*3300*/  SEL R51, R51, RZ, P6 ;  /* 0x000000ff33337207 */ /* 0x000fe40003000000 */
[----:B------:R-:W-:Y:S01]  /*3310*/  FMUL R4, R52, R14 ;  /* 0x0000000e34047220 */ /* 0x000fe20000400000 */
[----:B------:R-:W-:-:S04]  /*3320*/  ISETP.GT.U32.AND P6, PT, R12, R125, PT ;  /* 0x0000007d0c00720c */ /* 0x000fc80003fc4070 */
[----:B------:R-:W-:-:S04]  /*3330*/  SEL R4, R4, RZ, !P3 ;  /* 0x000000ff04047207 */ /* 0x000fc80005800000 */
[----:B------:R-:W-:Y:S01]  /*3340*/  SEL R52, R4, RZ, P6 ;  /* 0x000000ff04347207 */ /* 0x000fe20003000000 */
        /* <DEDUP_REMOVED lines=11> */
[----:B------:R-:W-:Y:S02]  /*3400*/  SEL R55, R4, RZ, P6 ;  /* 0x000000ff04377207 */ /* 0x000fe40003000000 */
[----:B------:R-:W0:Y:S01]  /*3410*/  LDS.U16 R4, [R140+0x18] ;  /* 0x000018008c047984 */ /* 0x000e220000000400 */
[----:B------:R-:W-:Y:S01]  /*3420*/  ISETP.GT.U32.AND P6, PT, R9, R125, PT ;  /* 0x0000007d0900720c */ /* 0x000fe20003fc4070 */
[----:B0-----:R-:W-:-:S05]  /*3430*/  HADD2.F32 R18, -RZ, R4.H0_H0 ;  /* 0x20000004ff127230 */ /* 0x001fca0000004100 */
[-C--:B------:R-:W-:Y:S01]  /*3440*/  FMUL R4, R64, R18.reuse ;  /* 0x0000001240047220 */ /* 0x080fe20000400000 */
[----:B------:R-:W-:-:S04]  /*3450*/  FMUL R12, R65, R18 ;  /* 0x00000012410c7220 */ /* 0x000fc80000400000 */
[----:B------:R-:W-:Y:S01]  /*3460*/  SEL R4, R4, RZ, !P3 ;  /* 0x000000ff04047207 */ /* 0x000fe20005800000 */
[-C--:B------:R-:W-:Y:S01]  /*3470*/  FMUL R14, R66, R18.reuse ;  /* 0x00000012420e7220 */ /* 0x080fe20000400000 */
[----:B------:R-:W-:Y:S02]  /*3480*/  SEL R12, R12, RZ, !P2 ;  /* 0x000000ff0c0c7207 */ /* 0x000fe40005000000 */
[----:B------:R-:W-:Y:S02]  /*3490*/  SEL R4, R4, RZ, P6 ;  /* 0x000000ff04047207 */ /* 0x000fe40003000000 */
[----:B------:R-:W-:Y:S01]  /*34a0*/  ISETP.GT.U32.AND P6, PT, R9, R109, PT ;  /* 0x0000006d0900720c */ /* 0x000fe20003fc4070 */
[----:B------:R-:W-:Y:S01]  /*34b0*/  FMUL R18, R67, R18 ;  /* 0x0000001243127220 */ /* 0x000fe20000400000 */
[----:B------:R-:W-:Y:S02]  /*34c0*/  SEL R14, R14, RZ, !P1 ;  /* 0x000000ff0e0e7207 */ /* 0x000fe40004800000 */
[----:B------:R-:W-:-:S02]  /*34d0*/  SEL R12, R12, RZ, P6 ;  /* 0x000000ff0c0c7207 */ /* 0x000fc40003000000 */
[C---:B------:R-:W-:Y:S02]  /*34e0*/  ISETP.GT.U32.AND P6, PT, R9.reuse, R111, PT ;  /* 0x0000006f0900720c */ /* 0x040fe40003fc4070 */
[----:B------:R-:W-:Y:S02]  /*34f0*/  SEL R18, R18, RZ, !P5 ;  /* 0x000000ff12127207 */ /* 0x000fe40006800000 */
[----:B------:R-:W-:Y:S02]  /*3500*/  SEL R14, R14, RZ, P6 ;  /* 0x000000ff0e0e7207 */ /* 0x000fe40003000000 */
[----:B------:R-:W-:-:S04]  /*3510*/  ISETP.GT.U32.AND P6, PT, R9, R5, PT ;  /* 0x000000050900720c */ /* 0x000fc80003fc4070 */
[----:B------:R-:W-:Y:S02]  /*3520*/  SEL R18, R18, RZ, P6 ;  /* 0x000000ff12127207 */ /* 0x000fe40003000000 */
[----:B------:R-:W-:-:S04]  /*3530*/  ISETP.GE.AND P6, PT, R27, R0, PT ;  /* 0x000000001b00720c */ /* 0x000fc80003fc6270 */
[----:B------:R-:W-:Y:S02]  /*3540*/  SEL R48, R48, RZ, !P6 ;  /* 0x000000ff30307207 */ /* 0x000fe40007000000 */
[----:B------:R-:W-:Y:S02]  /*3550*/  SEL R49, R108, RZ, !P6 ;  /* 0x000000ff6c317207 */ /* 0x000fe40007000000 */
[----:B------:R-:W-:Y:S02]  /*3560*/  SEL R50, R50, RZ, !P6 ;  /* 0x000000ff32327207 */ /* 0x000fe40007000000 */
[----:B------:R-:W-:Y:S02]  /*3570*/  SEL R51, R51, RZ, !P6 ;  /* 0x000000ff33337207 */ /* 0x000fe40007000000 */
[----:B------:R-:W-:-:S04]  /*3580*/  ISETP.GE.AND P6, PT, R17, R0, PT ;  /* 0x000000001100720c */ /* 0x000fc80003fc6270 */
[----:B------:R-:W-:Y:S02]  /*3590*/  SEL R52, R52, RZ, !P6 ;  /* 0x000000ff34347207 */ /* 0x000fe40007000000 */
[----:B------:R-:W-:Y:S02]  /*35a0*/  SEL R53, R53, RZ, !P6 ;  /* 0x000000ff35357207 */ /* 0x000fe40007000000 */
[----:B------:R-:W-:Y:S02]  /*35b0*/  SEL R54, R54, RZ, !P6 ;  /* 0x000000ff36367207 */ /* 0x000fe40007000000 */
[----:B------:R-:W-:Y:S02]  /*35c0*/  SEL R55, R55, RZ, !P6 ;  /* 0x000000ff37377207 */ /* 0x000fe40007000000 */
[----:B------:R-:W-:-:S04]  /*35d0*/  ISETP.GE.AND P6, PT, R21, R0, PT ;  /* 0x000000001500720c */ /* 0x000fc80003fc6270 */
[----:B------:R-:W-:Y:S02]  /*35e0*/  SEL R60, R4, RZ, !P6 ;  /* 0x000000ff043c7207 */ /* 0x000fe40007000000 */
[----:B------:R-:W0:Y:S01]  /*35f0*/  LDS.U16 R4, [R140+0x20] ;  /* 0x000020008c047984 */ /* 0x000e220000000400 */
[----:B------:R-:W-:Y:S02]  /*3600*/  SEL R61, R12, RZ, !P6 ;  /* 0x000000ff0c3d7207 */ /* 0x000fe40007000000 */
[----:B------:R-:W-:Y:S02]  /*3610*/  SEL R62, R14, RZ, !P6 ;  /* 0x000000ff0e3e7207 */ /* 0x000fe40007000000 */
[----:B------:R-:W-:Y:S02]  /*3620*/  SEL R63, R18, RZ, !P6 ;  /* 0x000000ff123f7207 */ /* 0x000fe40007000000 */
[----:B------:R-:W-:-:S13]  /*3630*/  ISETP.NE.AND P6, PT, R137, RZ, PT ;  /* 0x000000ff8900720c */ /* 0x000fda0003fc5270 */
[----:B------:R1:W-:Y:S01]  /*3640*/  @P6 STG.E.128 [R174.64], R48 ;  /* 0x00000030ae006986 */ /* 0x0003e2000c101d04 */
[----:B------:R-:W-:Y:S01]  /*3650*/  ISETP.GT.U32.AND P6, PT, R8, R125, PT ;  /* 0x0000007d0800720c */ /* 0x000fe20003fc4070 */
[----:B0-----:R-:W-:-:S05]  /*3660*/  HADD2.F32 R12, -RZ, R4.H0_H0 ;  /* 0x20000004ff0c7230 */ /* 0x001fca0000004100 */
[----:B------:R-:W-:-:S05]  /*3670*/  FMUL R4, R72, R12 ;  /* 0x0000000c48047220 */ /* 0x000fca0000400000 */
[----:B------:R-:W-:-:S04]  /*3680*/  SEL R4, R4, RZ, !P3 ;  /* 0x000000ff04047207 */ /* 0x000fc80005800000 */
[----:B------:R-:W-:Y:S01]  /*3690*/  SEL R9, R4, RZ, P6 ;  /* 0x000000ff04097207 */ /* 0x000fe20003000000 */
[----:B------:R-:W-:Y:S01]  /*36a0*/  FMUL R4, R73, R12 ;  /* 0x0000000c49047220 */ /* 0x000fe20000400000 */
[----:B------:R-:W-:-:S04]  /*36b0*/  ISETP.GT.U32.AND P6, PT, R8, R109, PT ;  /* 0x0000006d0800720c */ /* 0x000fc80003fc4070 */
[----:B------:R-:W-:-:S04]  /*36c0*/  SEL R4, R4, RZ, !P2 ;  /* 0x000000ff04047207 */ /* 0x000fc80005000000 */
[----:B-1----:R-:W-:Y:S01]  /*36d0*/  SEL R49, R4, RZ, P6 ;  /* 0x000000ff04317207 */ /* 0x002fe20003000000 */
        /* <DEDUP_REMOVED lines=9> */
[----:B------:R-:W-:-:S03]  /*3770*/  ISETP.GT.U32.AND P6, PT, R38, R125, PT ;  /* 0x0000007d2600720c */ /* 0x000fc60003fc4070 */
[----:B------:R1:W-:Y:S01]  /*3780*/  @P0 STG.E.128 [R172.64], R52 ;  /* 0x00000034ac000986 */ /* 0x0003e2000c101d04 */
[----:B0-----:R-:W-:-:S05]  /*3790*/  HADD2.F32 R8, -RZ, R4.H0_H0 ;  /* 0x20000004ff087230 */ /* 0x001fca0000004100 */
[----:B------:R-:W-:-:S05]  /*37a0*/  FMUL R4, R84, R8 ;  /* 0x0000000854047220 */ /* 0x000fca0000400000 */
        /* <DEDUP_REMOVED lines=17> */
[----:B------:R-:W-:Y:S01]  /*38c0*/  FMUL R4, R68, R14 ;  /* 0x0000000e44047220 */ /* 0x000fe20000400000 */
[----:B------:R-:W-:-:S04]  /*38d0*/  FMUL R8, R14, R69 ;  /* 0x000000450e087220 */ /* 0x000fc80000400000 */
[----:B------:R-:W-:Y:S01]  /*38e0*/  SEL R4, R4, RZ, !P3 ;  /* 0x000000ff04047207 */ /* 0x000fe20005800000 */
[----:B------:R-:W-:Y:S01]  /*38f0*/  FMUL R12, R14, R70 ;  /* 0x000000460e0c7220 */ /* 0x000fe20000400000 */
[----:B------:R-:W-:Y:S02]  /*3900*/  SEL R8, R8, RZ, !P2 ;  /* 0x000000ff08087207 */ /* 0x000fe40005000000 */
[----:B------:R-:W-:Y:S02]  /*3910*/  SEL R4, R4, RZ, P6 ;  /* 0x000000ff04047207 */ /* 0x000fe40003000000 */
[----:B------:R-:W-:Y:S01]  /*3920*/  ISETP.GT.U32.AND P6, PT, R36, R109, PT ;  /* 0x0000006d2400720c */ /* 0x000fe20003fc4070 */
[----:B------:R-:W-:Y:S01]  /*3930*/  FMUL R14, R14, R71 ;  /* 0x000000470e0e7220 */ /* 0x000fe20000400000 */
[----:B------:R-:W-:Y:S02]  /*3940*/  SEL R12, R12, RZ, !P1 ;  /* 0x000000ff0c0c7207 */ /* 0x000fe40004800000 */
[----:B------:R-:W-:-:S02]  /*3950*/  SEL R8, R8, RZ, P6 ;  /* 0x000000ff08087207 */ /* 0x000fc40003000000 */
[----:B------:R-:W-:Y:S02]  /*3960*/  ISETP.GT.U32.AND P6, PT, R36, R111, PT ;  /* 0x0000006f2400720c */ /* 0x000fe40003fc4070 */
        /* <DEDUP_REMOVED lines=20> */
[----:B------:R-:W-:Y:S01]  /*3ab0*/  ISETP.NE.AND P6, PT, R136, RZ, PT ;  /* 0x000000ff8800720c */ /* 0x000fe20003fc5270 */
[----:B------:R-:W-:Y:S01]  /*3ac0*/  @P4 STG.E.128 [R170.64], R60 ;  /* 0x0000003caa004986 */ /* 0x000fe2000c101d04 */
[----:B------:R-:W-:-:S11]  /*3ad0*/  ISETP.NE.AND P0, PT, R43, RZ, PT ;  /* 0x000000ff2b00720c */ /* 0x000fd60003f05270 */
[----:B------:R-:W-:Y:S01]  /*3ae0*/  @P6 STG.E.128 [R168.64], R48 ;  /* 0x00000030a8006986 */ /* 0x000fe2000c101d04 */
[----:B------:R-:W-:Y:S01]  /*3af0*/  ISETP.GT.U32.AND P6, PT, R32, R125, PT ;  /* 0x0000007d2000720c */ /* 0x000fe20003fc4070 */
[----:B0-----:R-:W-:-:S05]  /*3b00*/  HADD2.F32 R12, -RZ, R4.H0_H0 ;  /* 0x20000004ff0c7230 */ /* 0x001fca0000004100 */
[----:B------:R-:W-:-:S05]  /*3b10*/  FMUL R4, R56, R12 ;  /* 0x0000000c38047220 */ /* 0x000fca0000400000 */
[----:B------:R-:W-:-:S04]  /*3b20*/  SEL R4, R4, RZ, !P3 ;  /* 0x000000ff04047207 */ /* 0x000fc80005800000 */
[----:B------:R-:W-:Y:S01]  /*3b30*/  SEL R8, R4, RZ, P6 ;  /* 0x000000ff04087207 */ /* 0x000fe20003000000 */
[----:B------:R-:W-:Y:S01]  /*3b40*/  FMUL R4, R12, R57 ;  /* 0x000000390c047220 */ /* 0x000fe20000400000 */
[----:B------:R-:W-:Y:S02]  /*3b50*/  ISETP.NE.AND P4, PT, R42, RZ, PT ;  /* 0x000000ff2a00720c */ /* 0x000fe40003f85270 */
[----:B------:R-:W-:Y:S02]  /*3b60*/  ISETP.GT.U32.AND P6, PT, R32, R109, PT ;  /* 0x0000006d2000720c */ /* 0x000fe40003fc4070 */
[----:B------:R-:W-:-:S04]  /*3b70*/  SEL R4, R4, RZ, !P2 ;  /* 0x000000ff04047207 */ /* 0x000fc80005000000 */
[----:B------:R-:W-:Y:S01]  /*3b80*/  SEL R9, R4, RZ, P6 ;  /* 0x000000ff04097207 */ /* 0x000fe20003000000 */
[----:B------:R-:W-:Y:S01]  /*3b90*/  FMUL R4, R12, R58 ;  /* 0x0000003a0c047220 */ /* 0x000fe20000400000 */
[----:B------:R-:W-:Y:S01]  /*3ba0*/  ISETP.GT.U32.AND P6, PT, R32, R111, PT ;  /* 0x0000006f2000720c */ /* 0x000fe20003fc4070 */
[----:B------:R-:W-:Y:S03]  /*3bb0*/  @P0 STG.E.128 [R166.64], R52 ;  /* 0x00000034a6000986 */ /* 0x000fe6000c101d04 */
[----:B------:R-:W-:Y:S01]  /*3bc0*/  SEL R4, R4, RZ, !P1 ;  /* 0x000000ff04047207 */ /* 0x000fe20004800000 */
[----:B------:R0:W-:Y:S03]  /*3bd0*/  @P4 STG.E.128 [R164.64], R36 ;  /* 0x00000024a4004986 */ /* 0x0001e6000c101d04 */
[----:B0-----:R-:W-:Y:S01]  /*3be0*/  SEL R38, R4, RZ, P6 ;  /* 0x000000ff04267207 */ /* 0x001fe20003000000 */
[----:B------:R-:W-:Y:S01]  /*3bf0*/  FMUL R4, R12, R59 ;  /* 0x0000003b0c047220 */ /* 0x000fe20000400000 */
[----:B------:R-:W-:-:S04]  /*3c00*/  ISETP.GT.U32.AND P6, PT, R32, R5, PT ;  /* 0x000000052000720c */ /* 0x000fc80003fc4070 */
[----:B------:R-:W-:-:S04]  /*3c10*/  SEL R4, R4, RZ, !P5 ;  /* 0x000000ff04047207 */ /* 0x000fc80006800000 */
[----:B------:R-:W-:Y:S02]  /*3c20*/  SEL R39, R4, RZ, P6 ;  /* 0x000000ff04277207 */ /* 0x000fe40003000000 */
[----:B------:R-:W0:Y:S01]  /*3c30*/  LDS.U16 R4, [R140+0x40] ;  /* 0x000040008c047984 */ /* 0x000e220000000400 */
[----:B------:R-:W-:Y:S02]  /*3c40*/  ISETP.GT.U32.AND P6, PT, R30, R125, PT ;  /* 0x0000007d1e00720c */ /* 0x000fe40003fc4070 */
[----:B------:R-:W-:Y:S01]  /*3c50*/  ISETP.NE.AND P4, PT, R34, RZ, PT ;  /* 0x000000ff2200720c */ /* 0x000fe20003f85270 */
[----:B0-----:R-:W-:-:S05]  /*3c60*/  HADD2.F32 R17, -RZ, R4.H0_H0 ;  /* 0x20000004ff117230 */ /* 0x001fca0000004100 */
[----:B------:R-:W-:-:S05]  /*3c70*/  FMUL R4, R76, R17 ;  /* 0x000000114c047220 */ /* 0x000fca0000400000 */
        /* <DEDUP_REMOVED lines=12> */
[----:B------:R-:W-:Y:S02]  /*3d40*/  SEL R4, R4, RZ, !P5 ;  /* 0x000000ff04047207 */ /* 0x000fe40006800000 */
[----:B------:R-:W-:Y:S02]  /*3d50*/  ISETP.NE.AND P0, PT, R35, RZ, PT ;  /* 0x000000ff2300720c */ /* 0x000fe40003f05270 */
[----:B------:R-:W-:Y:S02]  /*3d60*/  SEL R35, R4, RZ, P6 ;  /* 0x000000ff04237207 */ /* 0x000fe40003000000 */
[----:B------:R-:W0:Y:S01]  /*3d70*/  LDS.U16 R4, [R140+0x48] ;  /* 0x000048008c047984 */ /* 0x000e220000000400 */
[----:B------:R-:W-:Y:S01]  /*3d80*/  ISETP.GT.U32.AND P6, PT, R28, R125, PT ;  /* 0x0000007d1c00720c */ /* 0x000fe20003fc4070 */
[----:B0-----:R-:W-:-:S05]  /*3d90*/  HADD2.F32 R21, -RZ, R4.H0_H0 ;  /* 0x20000004ff157230 */ /* 0x001fca0000004100 */
[-C--:B------:R-:W-:Y:S01]  /*3da0*/  FMUL R4, R80, R21.reuse ;  /* 0x0000001550047220 */ /* 0x080fe20000400000 */
        /* <DEDUP_REMOVED lines=31> */
[----:B------:R-:W-:Y:S01]  /*3fa0*/  @P6 STG.E.128 [R162.64], R36 ;  /* 0x00000024a2006986 */ /* 0x000fe2000c101d04 */
[----:B------:R-:W-:Y:S01]  /*3fb0*/  ISETP.GT.U32.AND P6, PT, R24, R125, PT ;  /* 0x0000007d1800720c */ /* 0x000fe20003fc4070 */
[----:B0-----:R-:W-:-:S05]  /*3fc0*/  HADD2.F32 R9, -RZ, R4.H0_H0 ;  /* 0x20000004ff097230 */ /* 0x001fca0000004100 */
[----:B------:R-:W-:-:S05]  /*3fd0*/  FMUL R4, R88, R9 ;  /* 0x0000000958047220 */ /* 0x000fca0000400000 */
[----:B------:R-:W-:-:S04]  /*3fe0*/  SEL R4, R4, RZ, !P3 ;  /* 0x000000ff04047207 */ /* 0x000fc80005800000 */
[----:B------:R-:W-:Y:S01]  /*3ff0*/  SEL R8, R4, RZ, P6 ;  /* 0x000000ff04087207 */ /* 0x000fe20003000000 */
[----:B------:R-:W-:Y:S01]  /*4000*/  FMUL R4, R89, R9 ;  /* 0x0000000959047220 */ /* 0x000fe20000400000 */
[----:B------:R-:W-:Y:S01]  /*4010*/  ISETP.GT.U32.AND P6, PT, R24, R109, PT ;  /* 0x0000006d1800720c */ /* 0x000fe20003fc4070 */
[----:B------:R-:W-:Y:S03]  /*4020*/  @P0 STG.E.128 [R160.64], R32 ;  /* 0x00000020a0000986 */ /* 0x000fe6000c101d04 */
[----:B------:R-:W-:Y:S01]  /*4030*/  SEL R4, R4, RZ, !P2 ;  /* 0x000000ff04047207 */ /* 0x000fe20005000000 */
[----:B------:R-:W-:Y:S01]  /*4040*/  @P4 STG.E.128 [R158.64], R28 ;  /* 0x0000001c9e004986 */ /* 0x000fe2000c101d04 */
[----:B------:R-:W-:Y:S02]  /*4050*/  ISETP.NE.AND P4, PT, R25, RZ, PT ;  /* 0x000000ff1900720c */ /* 0x000fe40003f85270 */
[----:B------:R-:W-:Y:S01]  /*4060*/  SEL R25, R4, RZ, P6 ;  /* 0x000000ff04197207 */ /* 0x000fe20003000000 */
[----:B------:R-:W-:Y:S01]  /*4070*/  FMUL R4, R90, R9 ;  /* 0x000000095a047220 */ /* 0x000fe20000400000 */
[----:B------:R-:W-:-:S04]  /*4080*/  ISETP.GT.U32.AND P6, PT, R24, R111, PT ;  /* 0x0000006f1800720c */ /* 0x000fc80003fc4070 */
[----:B------:R-:W-:Y:S02]  /*4090*/  SEL R4, R4, RZ, !P1 ;  /* 0x000000ff04047207 */ /* 0x000fe40004800000 */
[----:B------:R-:W-:Y:S02]  /*40a0*/  ISETP.NE.AND P0, PT, R26, RZ, PT ;  /* 0x000000ff1a00720c */ /* 0x000fe40003f05270 */
        /* <DEDUP_REMOVED lines=58> */
[----:B------:R-:W-:Y:S04]  /*4450*/  @P0 STG.E.128 [R156.64], R24 ;  /* 0x000000189c000986 */ /* 0x000fe8000c101d04 */
[----:B------:R-:W-:Y:S08]  /*4460*/  @P4 STG.E.128 [R154.64], R20 ;  /* 0x000000149a004986 */ /* 0x000ff0000c101d04 */
[----:B------:R-:W-:Y:S01]  /*4470*/  @P6 STG.E.128 [R152.64], R28 ;  /* 0x0000001c98006986 */ /* 0x000fe2000c101d04 */
        /* <DEDUP_REMOVED lines=19> */
[----:B------:R-:W0:Y:S01]  /*45b0*/  LDS.U16 R4, [R140+0x70] ;  /* 0x000070008c047984 */ /* 0x000e220000000400 */
[----:B------:R-:W-:-:S03]  /*45c0*/  SEL R13, R8, RZ, !P6 ;  /* 0x000000ff080d7207 */ /* 0x000fc60007000000 */
[----:B------:R-:W1:Y:S01]  /*45d0*/  LDS.U16 R8, [R140+0x78] ;  /* 0x000078008c087984 */ /* 0x000e620000000400 */
[----:B------:R-:W-:Y:S02]  /*45e0*/  SEL R14, R9, RZ, !P6 ;  /* 0x000000ff090e7207 */ /* 0x000fe40007000000 */
[----:B------:R-:W-:Y:S02]  /*45f0*/  SEL R15, R15, RZ, !P6 ;  /* 0x000000ff0f0f7207 */ /* 0x000fe40007000000 */
[----:B------:R-:W-:-:S13]  /*4600*/  ISETP.NE.AND P6, PT, R10, RZ, PT ;  /* 0x000000ff0a00720c */ /* 0x000fda0003fc5270 */
[----:B------:R2:W-:Y:S01]  /*4610*/  @P6 STG.E.128 [R150.64], R12 ;  /* 0x0000000c96006986 */ /* 0x0005e2000c101d04 */
        /* <DEDUP_REMOVED lines=15> */
[----:B------:R-:W-:Y:S02]  /*4710*/  ISETP.GT.U32.AND P6, PT, R6, R5, PT ;  /* 0x000000050600720c */ /* 0x000fe40003fc4070 */
[----:B------:R-:W-:Y:S01]  /*4720*/  ISETP.NE.AND P4, PT, R138, RZ, PT ;  /* 0x000000ff8a00720c */ /* 0x000fe20003f85270 */
[----:B-1----:R-:W-:Y:S01]  /*4730*/  HADD2.F32 R8, -RZ, R8.H0_H0 ;  /* 0x20000008ff087230 */ /* 0x002fe20000004100 */
[----:B------:R-:W-:-:S02]  /*4740*/  SEL R47, R47, RZ, P6 ;  /* 0x000000ff2f2f7207 */ /* 0x000fc40003000000 */
[----:B------:R-:W-:Y:S02]  /*4750*/  ISETP.GE.AND P6, PT, R7, R0, PT ;  /* 0x000000000700720c */ /* 0x000fe40003fc6270 */
[----:B------:R-:W-:Y:S01]  /*4760*/  ISETP.NE.AND P0, PT, R139, RZ, PT ;  /* 0x000000ff8b00720c */ /* 0x000fe20003f05270 */
[----:B------:R-:W-:Y:S01]  /*4770*/  FMUL R104, R104, R8 ;  /* 0x0000000868687220 */ /* 0x000fe20000400000 */
[----:B------:R-:W-:Y:S01]  /*4780*/  SEL R44, R44, RZ, !P6 ;  /* 0x000000ff2c2c7207 */ /* 0x000fe20007000000 */
[C---:B------:R-:W-:Y:S01]  /*4790*/  FMUL R105, R8.reuse, R105 ;  /* 0x0000006908697220 */ /* 0x040fe20000400000 */
[----:B------:R-:W-:Y:S01]  /*47a0*/  SEL R45, R45, RZ, !P6 ;  /* 0x000000ff2d2d7207 */ /* 0x000fe20007000000 */
[----:B------:R-:W-:Y:S01]  /*47b0*/  FMUL R106, R8, R106 ;  /* 0x0000006a086a7220 */ /* 0x000fe20000400000 */
[----:B------:R-:W-:Y:S01]  /*47c0*/  SEL R46, R46, RZ, !P6 ;  /* 0x000000ff2e2e7207 */ /* 0x000fe20007000000 */
[----:B------:R-:W-:Y:S01]  /*47d0*/  FMUL R107, R8, R107 ;  /* 0x0000006b086b7220 */ /* 0x000fe20000400000 */
[----:B------:R-:W-:-:S02]  /*47e0*/  SEL R47, R47, RZ, !P6 ;  /* 0x000000ff2f2f7207 */ /* 0x000fc40007000000 */
[----:B------:R-:W-:Y:S02]  /*47f0*/  SEL R104, R104, RZ, !P3 ;  /* 0x000000ff68687207 */ /* 0x000fe40005800000 */
[----:B------:R-:W-:Y:S01]  /*4800*/  SEL R105, R105, RZ, !P2 ;  /* 0x000000ff69697207 */ /* 0x000fe20005000000 */
[----:B------:R2:W-:Y:S01]  /*4810*/  @P4 STG.E.128 [R148.64], R44 ;  /* 0x0000002c94004986 */ /* 0x0005e2000c101d04 */
[C---:B------:R-:W-:Y:S02]  /*4820*/  ISETP.NE.AND P6, PT, R2.reuse, R125, PT ;  /* 0x0000007d0200720c */ /* 0x040fe40003fc5270 */
[C---:B------:R-:W-:Y:S02]  /*4830*/  ISETP.GT.U32.AND P4, PT, R2.reuse, R109, PT ;  /* 0x0000006d0200720c */ /* 0x040fe40003f84070 */
[C---:B------:R-:W-:Y:S02]  /*4840*/  ISETP.GT.U32.AND P3, PT, R2.reuse, R111, PT ;  /* 0x0000006f0200720c */ /* 0x040fe40003f64070 */
[----:B------:R-:W-:-:S02]  /*4850*/  ISETP.GT.U32.AND P2, PT, R2, R5, PT ;  /* 0x000000050200720c */ /* 0x000fc40003f44070 */
[----:B------:R-:W-:Y:S02]  /*4860*/  SEL R106, R106, RZ, !P1 ;  /* 0x000000ff6a6a7207 */ /* 0x000fe40004800000 */
[----:B------:R-:W-:Y:S02]  /*4870*/  SEL R107, R107, RZ, !P5 ;  /* 0x000000ff6b6b7207 */ /* 0x000fe40006800000 */
[----:B------:R-:W-:Y:S02]  /*4880*/  ISETP.GE.AND P1, PT, R3, R0, PT ;  /* 0x000000000300720c */ /* 0x000fe40003f26270 */
[----:B------:R-:W-:Y:S02]  /*4890*/  SEL R104, R104, RZ, P6 ;  /* 0x000000ff68687207 */ /* 0x000fe40003000000 */
[----:B------:R-:W-:Y:S02]  /*48a0*/  SEL R105, R105, RZ, P4 ;  /* 0x000000ff69697207 */ /* 0x000fe40002000000 */
[----:B------:R-:W-:-:S02]  /*48b0*/  SEL R106, R106, RZ, P3 ;  /* 0x000000ff6a6a7207 */ /* 0x000fc40001800000 */
[----:B------:R-:W-:Y:S02]  /*48c0*/  SEL R107, R107, RZ, P2 ;  /* 0x000000ff6b6b7207 */ /* 0x000fe40001000000 */
[----:B------:R-:W-:Y:S02]  /*48d0*/  SEL R104, R104, RZ, !P1 ;  /* 0x000000ff68687207 */ /* 0x000fe40004800000 */
[----:B------:R-:W-:Y:S02]  /*48e0*/  SEL R105, R105, RZ, !P1 ;  /* 0x000000ff69697207 */ /* 0x000fe40004800000 */
[----:B------:R-:W-:Y:S02]  /*48f0*/  SEL R106, R106, RZ, !P1 ;  /* 0x000000ff6a6a7207 */ /* 0x000fe40004800000 */
[----:B------:R-:W-:Y:S01]  /*4900*/  SEL R107, R107, RZ, !P1 ;  /* 0x000000ff6b6b7207 */ /* 0x000fe20004800000 */
[----:B------:R-:W-:Y:S06]  /*4910*/  @!P0 EXIT ;  /* 0x000000000000894d */ /* 0x000fec0003800000 */
[----:B--2---:R-:W-:Y:S01]  /*4920*/  STG.E.128 [R126.64], R104 ;  /* 0x000000687e007986 */ /* 0x004fe2000c101d04 */
[----:B------:R-:W-:Y:S05]  /*4930*/  EXIT ;  /* 0x000000000000794d */ /* 0x000fea0003800000 */
.L_x_0:
[----:B------:R-:W-:-:S00]  /*4940*/  BRA `(.L_x_0) ;  /* 0xfffffff000007947 */ /* 0x000fc0000383ffff */
[----:B------:R-:W-:-:S00]  /*4950*/  NOP ;  /* 0x0000000000007918 */ /* 0x000fc00000000000 */
        /* <DEDUP_REMOVED lines=10> */
.L_x_1:


//--------------------- .nv.shared.chunk_scaled_dot_kkt_fwd_kernel --------------------------
	.section	.nv.shared.chunk_scaled_dot_kkt_fwd_kernel,"aw",@nobits
	.align	16
